//
// Generated by NVIDIA NVVM Compiler
//
// Compiler Build ID: CL-36424714
// Cuda compilation tools, release 13.0, V13.0.88
// Based on NVVM 20.0.0
//

.version 9.0
.target sm_100
.address_size 64

	// .globl	conv2d
.extern .shared .align 16 .b8 kernel_local[];
.extern .shared .align 16 .b8 out_local[];

.visible .entry conv2d(
	.param .u64 .ptr .align 1 conv2d_param_0,
	.param .u64 .ptr .align 1 conv2d_param_1,
	.param .u64 .ptr .align 1 conv2d_param_2,
	.param .u32 conv2d_param_3,
	.param .u32 conv2d_param_4,
	.param .u32 conv2d_param_5,
	.param .u32 conv2d_param_6,
	.param .u32 conv2d_param_7,
	.param .u32 conv2d_param_8
)
{
	.reg .pred 	%p<56>;
	.reg .b32 	%r<237>;
	.reg .b32 	%f<157>;
	.reg .b64 	%rd<42>;
	.reg .b64 	%fd<3>;

	ld.param.u64 	%rd7, [conv2d_param_0];
	ld.param.u64 	%rd8, [conv2d_param_1];
	ld.param.u64 	%rd9, [conv2d_param_2];
	ld.param.u32 	%r109, [conv2d_param_3];
	ld.param.u32 	%r110, [conv2d_param_4];
	ld.param.u32 	%r111, [conv2d_param_5];
	ld.param.u32 	%r112, [conv2d_param_6];
	ld.param.u32 	%r113, [conv2d_param_7];
	cvta.to.global.u64 	%rd1, %rd9;
	cvta.to.global.u64 	%rd2, %rd7;
	cvta.to.global.u64 	%rd3, %rd8;
	shr.u32 	%r115, %r112, 31;
	add.s32 	%r116, %r112, %r115;
	shr.s32 	%r1, %r116, 1;
	setp.lt.s32 	%p1, %r113, 1;
	@%p1 bra 	$L__BB0_5;
	mov.u32 	%r2, %tid.x;
	mov.u32 	%r3, %tid.y;
	setp.lt.s32 	%p2, %r111, 1;
	@%p2 bra 	$L__BB0_5;
	and.b32  	%r4, %r111, 15;
	add.s32 	%r5, %r4, -1;
	and.b32  	%r6, %r111, 7;
	add.s32 	%r7, %r6, -1;
	and.b32  	%r8, %r111, 2147483632;
	and.b32  	%r9, %r111, 3;
	mov.u32 	%r10, %ntid.x;
	mov.b32 	%r208, 0;
	mov.u32 	%r11, %ntid.y;
$L__BB0_3:
	setp.lt.s32 	%p3, %r2, %r112;
	@%p3 bra 	$L__BB0_24;
$L__BB0_4:
	add.s32 	%r208, %r208, 1;
	setp.eq.s32 	%p16, %r208, %r113;
	@%p16 bra 	$L__BB0_5;
	bra.uni 	$L__BB0_3;
$L__BB0_5:
	ld.param.u32 	%r203, [conv2d_param_8];
	bar.sync 	0;
	mov.u32 	%r137, %ctaid.x;
	mov.u32 	%r29, %ntid.x;
	mov.u32 	%r138, %tid.x;
	mad.lo.s32 	%r215, %r137, %r29, %r138;
	cvt.rn.f32.s32 	%f49, %r109;
	cvt.rn.f32.s32 	%f1, %r203;
	div.rn.f32 	%f50, %f49, %f1;
	cvt.rpi.f32.f32 	%f51, %f50;
	cvt.rzi.s32.f32 	%r139, %f51;
	sub.s32 	%r31, %r139, %r1;
	setp.ge.s32 	%p17, %r215, %r31;
	@%p17 bra 	$L__BB0_83;
	setp.lt.s32 	%p18, %r113, 1;
	mov.u32 	%r140, %ctaid.y;
	mov.u32 	%r141, %ntid.y;
	mov.u32 	%r142, %tid.y;
	mad.lo.s32 	%r32, %r140, %r141, %r142;
	cvt.rn.f32.s32 	%f52, %r110;
	div.rn.f32 	%f53, %f52, %f1;
	cvt.rpi.f32.f32 	%f54, %f53;
	cvt.rzi.s32.f32 	%r143, %f54;
	sub.s32 	%r33, %r143, %r1;
	mov.u32 	%r144, %nctaid.y;
	mul.lo.s32 	%r34, %r141, %r144;
	mov.u32 	%r145, %nctaid.x;
	mul.lo.s32 	%r35, %r29, %r145;
	@%p18 bra 	$L__BB0_83;
	setp.gt.s32 	%p19, %r112, -2;
	@%p19 bra 	$L__BB0_42;
	and.b32  	%r36, %r113, 7;
	add.s32 	%r37, %r36, -1;
	and.b32  	%r38, %r113, 3;
	and.b32  	%r39, %r113, 2147483640;
	and.b32  	%r40, %r113, 1;
	neg.s32 	%r41, %r39;
	add.s64 	%rd5, %rd2, 16;
$L__BB0_9:
	setp.ge.s32 	%p46, %r32, %r33;
	@%p46 bra 	$L__BB0_23;
	ld.param.u32 	%r207, [conv2d_param_8];
	mul.lo.s32 	%r193, %r215, %r110;
	div.s32 	%r43, %r193, %r207;
	mov.u32 	%r216, %r32;
$L__BB0_11:
	setp.lt.u32 	%p47, %r113, 8;
	add.s32 	%r195, %r216, %r43;
	mul.lo.s32 	%r46, %r195, %r113;
	mov.b32 	%r220, 0;
	@%p47 bra 	$L__BB0_14;
	mov.u32 	%r217, %r46;
	mov.u32 	%r218, %r41;
$L__BB0_13:
	.pragma "nounroll";
	mul.wide.s32 	%rd34, %r217, 4;
	add.s64 	%rd35, %rd5, %rd34;
	mov.b32 	%r196, 0;
	st.global.u32 	[%rd35+-16], %r196;
	st.global.u32 	[%rd35+-12], %r196;
	st.global.u32 	[%rd35+-8], %r196;
	st.global.u32 	[%rd35+-4], %r196;
	st.global.u32 	[%rd35], %r196;
	st.global.u32 	[%rd35+4], %r196;
	st.global.u32 	[%rd35+8], %r196;
	st.global.u32 	[%rd35+12], %r196;
	add.s32 	%r218, %r218, 8;
	add.s32 	%r217, %r217, 8;
	setp.ne.s32 	%p48, %r218, 0;
	mov.u32 	%r220, %r39;
	@%p48 bra 	$L__BB0_13;
$L__BB0_14:
	setp.eq.s32 	%p49, %r36, 0;
	@%p49 bra 	$L__BB0_22;
	setp.lt.u32 	%p50, %r37, 3;
	@%p50 bra 	$L__BB0_17;
	add.s32 	%r197, %r220, %r46;
	mul.wide.s32 	%rd36, %r197, 4;
	add.s64 	%rd37, %rd2, %rd36;
	mov.b32 	%r198, 0;
	st.global.u32 	[%rd37], %r198;
	st.global.u32 	[%rd37+4], %r198;
	st.global.u32 	[%rd37+8], %r198;
	st.global.u32 	[%rd37+12], %r198;
	add.s32 	%r220, %r220, 4;
$L__BB0_17:
	setp.eq.s32 	%p51, %r38, 0;
	@%p51 bra 	$L__BB0_22;
	setp.eq.s32 	%p52, %r38, 1;
	@%p52 bra 	$L__BB0_20;
	add.s32 	%r199, %r220, %r46;
	mul.wide.s32 	%rd38, %r199, 4;
	add.s64 	%rd39, %rd2, %rd38;
	mov.b32 	%r200, 0;
	st.global.u32 	[%rd39], %r200;
	st.global.u32 	[%rd39+4], %r200;
	add.s32 	%r220, %r220, 2;
$L__BB0_20:
	setp.eq.s32 	%p53, %r40, 0;
	@%p53 bra 	$L__BB0_22;
	add.s32 	%r201, %r220, %r46;
	mul.wide.s32 	%rd40, %r201, 4;
	add.s64 	%rd41, %rd2, %rd40;
	mov.b32 	%r202, 0;
	st.global.u32 	[%rd41], %r202;
$L__BB0_22:
	add.s32 	%r216, %r216, %r34;
	setp.lt.s32 	%p54, %r216, %r33;
	@%p54 bra 	$L__BB0_11;
$L__BB0_23:
	add.s32 	%r215, %r215, %r35;
	setp.lt.s32 	%p55, %r215, %r31;
	@%p55 bra 	$L__BB0_9;
	bra.uni 	$L__BB0_83;
$L__BB0_24:
	mul.lo.s32 	%r14, %r208, %r112;
	mov.u32 	%r209, %r2;
$L__BB0_25:
	setp.lt.s32 	%p4, %r3, %r112;
	@%p4 bra 	$L__BB0_27;
$L__BB0_26:
	add.s32 	%r209, %r209, %r10;
	setp.lt.s32 	%p15, %r209, %r112;
	@%p15 bra 	$L__BB0_25;
	bra.uni 	$L__BB0_4;
$L__BB0_27:
	add.s32 	%r118, %r209, %r14;
	mul.lo.s32 	%r17, %r118, %r112;
	mov.u32 	%r210, %r3;
$L__BB0_28:
	setp.lt.u32 	%p5, %r111, 16;
	add.s32 	%r120, %r210, %r17;
	mul.lo.s32 	%r19, %r120, %r111;
	mov.b32 	%r213, 0;
	@%p5 bra 	$L__BB0_31;
	mov.b32 	%r211, 0;
$L__BB0_30:
	.pragma "nounroll";
	add.s32 	%r122, %r211, %r19;
	mul.wide.s32 	%rd10, %r122, 4;
	add.s64 	%rd11, %rd1, %rd10;
	ld.global.f32 	%f18, [%rd11];
	shl.b32 	%r123, %r122, 2;
	mov.u32 	%r124, kernel_local;
	add.s32 	%r125, %r124, %r123;
	st.shared.f32 	[%r125], %f18;
	ld.global.f32 	%f19, [%rd11+4];
	st.shared.f32 	[%r125+4], %f19;
	ld.global.f32 	%f20, [%rd11+8];
	st.shared.f32 	[%r125+8], %f20;
	ld.global.f32 	%f21, [%rd11+12];
	st.shared.f32 	[%r125+12], %f21;
	ld.global.f32 	%f22, [%rd11+16];
	st.shared.f32 	[%r125+16], %f22;
	ld.global.f32 	%f23, [%rd11+20];
	st.shared.f32 	[%r125+20], %f23;
	ld.global.f32 	%f24, [%rd11+24];
	st.shared.f32 	[%r125+24], %f24;
	ld.global.f32 	%f25, [%rd11+28];
	st.shared.f32 	[%r125+28], %f25;
	ld.global.f32 	%f26, [%rd11+32];
	st.shared.f32 	[%r125+32], %f26;
	ld.global.f32 	%f27, [%rd11+36];
	st.shared.f32 	[%r125+36], %f27;
	ld.global.f32 	%f28, [%rd11+40];
	st.shared.f32 	[%r125+40], %f28;
	ld.global.f32 	%f29, [%rd11+44];
	st.shared.f32 	[%r125+44], %f29;
	ld.global.f32 	%f30, [%rd11+48];
	st.shared.f32 	[%r125+48], %f30;
	ld.global.f32 	%f31, [%rd11+52];
	st.shared.f32 	[%r125+52], %f31;
	ld.global.f32 	%f32, [%rd11+56];
	st.shared.f32 	[%r125+56], %f32;
	ld.global.f32 	%f33, [%rd11+60];
	st.shared.f32 	[%r125+60], %f33;
	add.s32 	%r211, %r211, 16;
	setp.eq.s32 	%p6, %r211, %r8;
	mov.u32 	%r213, %r8;
	@%p6 bra 	$L__BB0_31;
	bra.uni 	$L__BB0_30;
$L__BB0_31:
	setp.eq.s32 	%p7, %r4, 0;
	@%p7 bra 	$L__BB0_41;
	setp.lt.u32 	%p8, %r5, 7;
	@%p8 bra 	$L__BB0_34;
	add.s32 	%r126, %r213, %r19;
	mul.wide.s32 	%rd12, %r126, 4;
	add.s64 	%rd13, %rd1, %rd12;
	ld.global.f32 	%f34, [%rd13];
	shl.b32 	%r127, %r126, 2;
	mov.u32 	%r128, kernel_local;
	add.s32 	%r129, %r128, %r127;
	st.shared.f32 	[%r129], %f34;
	ld.global.f32 	%f35, [%rd13+4];
	st.shared.f32 	[%r129+4], %f35;
	ld.global.f32 	%f36, [%rd13+8];
	st.shared.f32 	[%r129+8], %f36;
	ld.global.f32 	%f37, [%rd13+12];
	st.shared.f32 	[%r129+12], %f37;
	ld.global.f32 	%f38, [%rd13+16];
	st.shared.f32 	[%r129+16], %f38;
	ld.global.f32 	%f39, [%rd13+20];
	st.shared.f32 	[%r129+20], %f39;
	ld.global.f32 	%f40, [%rd13+24];
	st.shared.f32 	[%r129+24], %f40;
	ld.global.f32 	%f41, [%rd13+28];
	st.shared.f32 	[%r129+28], %f41;
	add.s32 	%r213, %r213, 8;
$L__BB0_34:
	setp.eq.s32 	%p9, %r6, 0;
	@%p9 bra 	$L__BB0_41;
	setp.lt.u32 	%p10, %r7, 3;
	@%p10 bra 	$L__BB0_37;
	add.s32 	%r130, %r213, %r19;
	mul.wide.s32 	%rd14, %r130, 4;
	add.s64 	%rd15, %rd1, %rd14;
	ld.global.f32 	%f42, [%rd15];
	shl.b32 	%r131, %r130, 2;
	mov.u32 	%r132, kernel_local;
	add.s32 	%r133, %r132, %r131;
	st.shared.f32 	[%r133], %f42;
	ld.global.f32 	%f43, [%rd15+4];
	st.shared.f32 	[%r133+4], %f43;
	ld.global.f32 	%f44, [%rd15+8];
	st.shared.f32 	[%r133+8], %f44;
	ld.global.f32 	%f45, [%rd15+12];
	st.shared.f32 	[%r133+12], %f45;
	add.s32 	%r213, %r213, 4;
$L__BB0_37:
	setp.eq.s32 	%p11, %r9, 0;
	@%p11 bra 	$L__BB0_41;
	setp.eq.s32 	%p12, %r9, 1;
	add.s32 	%r134, %r213, %r19;
	mul.wide.s32 	%rd16, %r134, 4;
	add.s64 	%rd4, %rd1, %rd16;
	ld.global.f32 	%f46, [%rd4];
	shl.b32 	%r135, %r134, 2;
	mov.u32 	%r136, kernel_local;
	add.s32 	%r27, %r136, %r135;
	st.shared.f32 	[%r27], %f46;
	@%p12 bra 	$L__BB0_41;
	setp.eq.s32 	%p13, %r9, 2;
	ld.global.f32 	%f47, [%rd4+4];
	st.shared.f32 	[%r27+4], %f47;
	@%p13 bra 	$L__BB0_41;
	ld.global.f32 	%f48, [%rd4+8];
	st.shared.f32 	[%r27+8], %f48;
$L__BB0_41:
	add.s32 	%r210, %r210, %r11;
	setp.lt.s32 	%p14, %r210, %r112;
	@%p14 bra 	$L__BB0_28;
	bra.uni 	$L__BB0_26;
$L__BB0_42:
	setp.lt.s32 	%p20, %r111, 1;
	@%p20 bra 	$L__BB0_67;
	abs.s32 	%r57, %r1;
	and.b32  	%r58, %r111, 15;
	and.b32  	%r59, %r111, 7;
	and.b32  	%r60, %r111, 2147483632;
	and.b32  	%r61, %r111, 3;
$L__BB0_44:
	setp.lt.s32 	%p31, %r32, %r33;
	@%p31 bra 	$L__BB0_46;
$L__BB0_45:
	mov.u32 	%r191, %ntid.x;
	mov.u32 	%r192, %nctaid.x;
	mad.lo.s32 	%r215, %r191, %r192, %r215;
	setp.lt.s32 	%p45, %r215, %r31;
	@%p45 bra 	$L__BB0_44;
	bra.uni 	$L__BB0_83;
$L__BB0_46:
	ld.param.u32 	%r205, [conv2d_param_8];
	mad.lo.s32 	%r64, %r215, %r205, %r1;
	mul.lo.s32 	%r158, %r215, %r110;
	div.s32 	%r65, %r158, %r205;
	mov.u32 	%r223, %r32;
$L__BB0_47:
	ld.param.u32 	%r206, [conv2d_param_8];
	mad.lo.s32 	%r67, %r223, %r206, %r1;
	add.s32 	%r160, %r223, %r65;
	mul.lo.s32 	%r68, %r160, %r113;
	mov.b32 	%r224, 0;
$L__BB0_48:
	neg.s32 	%r225, %r1;
	mad.lo.s32 	%r71, %r224, %r112, %r1;
	mov.f32 	%f156, 0f00000000;
$L__BB0_49:
	neg.s32 	%r226, %r1;
	add.s32 	%r161, %r71, %r225;
	mad.lo.s32 	%r74, %r161, %r112, %r1;
	add.s32 	%r162, %r64, %r225;
	mad.lo.s32 	%r75, %r162, %r110, %r67;
$L__BB0_50:
	mov.u32 	%r76, %r226;
	setp.lt.u32 	%p32, %r111, 16;
	add.s32 	%r164, %r74, %r76;
	mul.lo.s32 	%r77, %r164, %r111;
	add.s32 	%r165, %r75, %r76;
	mul.lo.s32 	%r78, %r165, %r111;
	mov.b32 	%r229, 0;
	@%p32 bra 	$L__BB0_53;
	mov.b32 	%r227, 0;
$L__BB0_52:
	.pragma "nounroll";
	add.s32 	%r167, %r227, %r77;
	shl.b32 	%r168, %r167, 2;
	mov.u32 	%r169, kernel_local;
	add.s32 	%r170, %r169, %r168;
	ld.shared.f32 	%f57, [%r170];
	add.s32 	%r171, %r227, %r78;
	mul.wide.s32 	%rd25, %r171, 4;
	add.s64 	%rd26, %rd3, %rd25;
	ld.global.f32 	%f58, [%rd26];
	fma.rn.f32 	%f59, %f57, %f58, %f156;
	ld.shared.f32 	%f60, [%r170+4];
	ld.global.f32 	%f61, [%rd26+4];
	fma.rn.f32 	%f62, %f60, %f61, %f59;
	ld.shared.f32 	%f63, [%r170+8];
	ld.global.f32 	%f64, [%rd26+8];
	fma.rn.f32 	%f65, %f63, %f64, %f62;
	ld.shared.f32 	%f66, [%r170+12];
	ld.global.f32 	%f67, [%rd26+12];
	fma.rn.f32 	%f68, %f66, %f67, %f65;
	ld.shared.f32 	%f69, [%r170+16];
	ld.global.f32 	%f70, [%rd26+16];
	fma.rn.f32 	%f71, %f69, %f70, %f68;
	ld.shared.f32 	%f72, [%r170+20];
	ld.global.f32 	%f73, [%rd26+20];
	fma.rn.f32 	%f74, %f72, %f73, %f71;
	ld.shared.f32 	%f75, [%r170+24];
	ld.global.f32 	%f76, [%rd26+24];
	fma.rn.f32 	%f77, %f75, %f76, %f74;
	ld.shared.f32 	%f78, [%r170+28];
	ld.global.f32 	%f79, [%rd26+28];
	fma.rn.f32 	%f80, %f78, %f79, %f77;
	ld.shared.f32 	%f81, [%r170+32];
	ld.global.f32 	%f82, [%rd26+32];
	fma.rn.f32 	%f83, %f81, %f82, %f80;
	ld.shared.f32 	%f84, [%r170+36];
	ld.global.f32 	%f85, [%rd26+36];
	fma.rn.f32 	%f86, %f84, %f85, %f83;
	ld.shared.f32 	%f87, [%r170+40];
	ld.global.f32 	%f88, [%rd26+40];
	fma.rn.f32 	%f89, %f87, %f88, %f86;
	ld.shared.f32 	%f90, [%r170+44];
	ld.global.f32 	%f91, [%rd26+44];
	fma.rn.f32 	%f92, %f90, %f91, %f89;
	ld.shared.f32 	%f93, [%r170+48];
	ld.global.f32 	%f94, [%rd26+48];
	fma.rn.f32 	%f95, %f93, %f94, %f92;
	ld.shared.f32 	%f96, [%r170+52];
	ld.global.f32 	%f97, [%rd26+52];
	fma.rn.f32 	%f98, %f96, %f97, %f95;
	ld.shared.f32 	%f99, [%r170+56];
	ld.global.f32 	%f100, [%rd26+56];
	fma.rn.f32 	%f101, %f99, %f100, %f98;
	ld.shared.f32 	%f102, [%r170+60];
	ld.global.f32 	%f103, [%rd26+60];
	fma.rn.f32 	%f156, %f102, %f103, %f101;
	add.s32 	%r227, %r227, 16;
	setp.ne.s32 	%p33, %r227, %r60;
	mov.u32 	%r229, %r60;
	@%p33 bra 	$L__BB0_52;
$L__BB0_53:
	setp.eq.s32 	%p34, %r58, 0;
	@%p34 bra 	$L__BB0_63;
	add.s32 	%r172, %r58, -1;
	setp.lt.u32 	%p35, %r172, 7;
	@%p35 bra 	$L__BB0_56;
	add.s32 	%r173, %r229, %r77;
	shl.b32 	%r174, %r173, 2;
	mov.u32 	%r175, kernel_local;
	add.s32 	%r176, %r175, %r174;
	ld.shared.f32 	%f105, [%r176];
	add.s32 	%r177, %r229, %r78;
	mul.wide.s32 	%rd27, %r177, 4;
	add.s64 	%rd28, %rd3, %rd27;
	ld.global.f32 	%f106, [%rd28];
	fma.rn.f32 	%f107, %f105, %f106, %f156;
	ld.shared.f32 	%f108, [%r176+4];
	ld.global.f32 	%f109, [%rd28+4];
	fma.rn.f32 	%f110, %f108, %f109, %f107;
	ld.shared.f32 	%f111, [%r176+8];
	ld.global.f32 	%f112, [%rd28+8];
	fma.rn.f32 	%f113, %f111, %f112, %f110;
	ld.shared.f32 	%f114, [%r176+12];
	ld.global.f32 	%f115, [%rd28+12];
	fma.rn.f32 	%f116, %f114, %f115, %f113;
	ld.shared.f32 	%f117, [%r176+16];
	ld.global.f32 	%f118, [%rd28+16];
	fma.rn.f32 	%f119, %f117, %f118, %f116;
	ld.shared.f32 	%f120, [%r176+20];
	ld.global.f32 	%f121, [%rd28+20];
	fma.rn.f32 	%f122, %f120, %f121, %f119;
	ld.shared.f32 	%f123, [%r176+24];
	ld.global.f32 	%f124, [%rd28+24];
	fma.rn.f32 	%f125, %f123, %f124, %f122;
	ld.shared.f32 	%f126, [%r176+28];
	ld.global.f32 	%f127, [%rd28+28];
	fma.rn.f32 	%f156, %f126, %f127, %f125;
	add.s32 	%r229, %r229, 8;
$L__BB0_56:
	setp.eq.s32 	%p36, %r59, 0;
	@%p36 bra 	$L__BB0_63;
	add.s32 	%r178, %r59, -1;
	setp.lt.u32 	%p37, %r178, 3;
	@%p37 bra 	$L__BB0_59;
	add.s32 	%r179, %r229, %r77;
	shl.b32 	%r180, %r179, 2;
	mov.u32 	%r181, kernel_local;
	add.s32 	%r182, %r181, %r180;
	ld.shared.f32 	%f129, [%r182];
	add.s32 	%r183, %r229, %r78;
	mul.wide.s32 	%rd29, %r183, 4;
	add.s64 	%rd30, %rd3, %rd29;
	ld.global.f32 	%f130, [%rd30];
	fma.rn.f32 	%f131, %f129, %f130, %f156;
	ld.shared.f32 	%f132, [%r182+4];
	ld.global.f32 	%f133, [%rd30+4];
	fma.rn.f32 	%f134, %f132, %f133, %f131;
	ld.shared.f32 	%f135, [%r182+8];
	ld.global.f32 	%f136, [%rd30+8];
	fma.rn.f32 	%f137, %f135, %f136, %f134;
	ld.shared.f32 	%f138, [%r182+12];
	ld.global.f32 	%f139, [%rd30+12];
	fma.rn.f32 	%f156, %f138, %f139, %f137;
	add.s32 	%r229, %r229, 4;
$L__BB0_59:
	setp.eq.s32 	%p38, %r61, 0;
	@%p38 bra 	$L__BB0_63;
	setp.eq.s32 	%p39, %r61, 1;
	add.s32 	%r184, %r229, %r77;
	shl.b32 	%r185, %r184, 2;
	mov.u32 	%r186, kernel_local;
	add.s32 	%r86, %r186, %r185;
	ld.shared.f32 	%f140, [%r86];
	add.s32 	%r187, %r229, %r78;
	mul.wide.s32 	%rd31, %r187, 4;
	add.s64 	%rd6, %rd3, %rd31;
	ld.global.f32 	%f141, [%rd6];
	fma.rn.f32 	%f156, %f140, %f141, %f156;
	@%p39 bra 	$L__BB0_63;
	setp.eq.s32 	%p40, %r61, 2;
	ld.shared.f32 	%f142, [%r86+4];
	ld.global.f32 	%f143, [%rd6+4];
	fma.rn.f32 	%f156, %f142, %f143, %f156;
	@%p40 bra 	$L__BB0_63;
	ld.shared.f32 	%f144, [%r86+8];
	ld.global.f32 	%f145, [%rd6+8];
	fma.rn.f32 	%f156, %f144, %f145, %f156;
$L__BB0_63:
	add.s32 	%r226, %r76, 1;
	setp.ne.s32 	%p41, %r76, %r57;
	@%p41 bra 	$L__BB0_50;
	add.s32 	%r88, %r225, 1;
	setp.ne.s32 	%p42, %r225, %r57;
	mov.u32 	%r225, %r88;
	@%p42 bra 	$L__BB0_49;
	cvt.f64.f32 	%fd1, %f156;
	max.f64 	%fd2, %fd1, 0d0000000000000000;
	cvt.rn.f32.f64 	%f146, %fd2;
	add.s32 	%r188, %r224, %r68;
	mul.wide.s32 	%rd32, %r188, 4;
	add.s64 	%rd33, %rd2, %rd32;
	st.global.f32 	[%rd33], %f146;
	add.s32 	%r224, %r224, 1;
	setp.ne.s32 	%p43, %r224, %r113;
	@%p43 bra 	$L__BB0_48;
	mov.u32 	%r189, %ntid.y;
	mov.u32 	%r190, %nctaid.y;
	mad.lo.s32 	%r223, %r189, %r190, %r223;
	setp.lt.s32 	%p44, %r223, %r33;
	@%p44 bra 	$L__BB0_47;
	bra.uni 	$L__BB0_45;
$L__BB0_67:
	and.b32  	%r91, %r113, 7;
	add.s32 	%r92, %r91, -1;
	and.b32  	%r93, %r113, 3;
	and.b32  	%r94, %r113, 2147483640;
	and.b32  	%r95, %r113, 1;
$L__BB0_68:
	setp.ge.s32 	%p21, %r32, %r33;
	@%p21 bra 	$L__BB0_82;
	ld.param.u32 	%r204, [conv2d_param_8];
	mul.lo.s32 	%r146, %r215, %r110;
	div.s32 	%r97, %r146, %r204;
	mov.u32 	%r232, %r32;
$L__BB0_70:
	setp.lt.u32 	%p22, %r113, 8;
	add.s32 	%r148, %r232, %r97;
	mul.lo.s32 	%r100, %r148, %r113;
	mov.b32 	%r235, 0;
	@%p22 bra 	$L__BB0_73;
	mov.b32 	%r233, 0;
$L__BB0_72:
	.pragma "nounroll";
	add.s32 	%r150, %r233, %r100;
	mul.wide.s32 	%rd17, %r150, 4;
	add.s64 	%rd18, %rd2, %rd17;
	mov.b32 	%r151, 0;
	st.global.u32 	[%rd18], %r151;
	st.global.u32 	[%rd18+4], %r151;
	st.global.u32 	[%rd18+8], %r151;
	st.global.u32 	[%rd18+12], %r151;
	st.global.u32 	[%rd18+16], %r151;
	st.global.u32 	[%rd18+20], %r151;
	st.global.u32 	[%rd18+24], %r151;
	st.global.u32 	[%rd18+28], %r151;
	add.s32 	%r233, %r233, 8;
	setp.ne.s32 	%p23, %r233, %r94;
	mov.u32 	%r235, %r94;
	@%p23 bra 	$L__BB0_72;
$L__BB0_73:
	setp.eq.s32 	%p24, %r91, 0;
	@%p24 bra 	$L__BB0_81;
	setp.lt.u32 	%p25, %r92, 3;
	@%p25 bra 	$L__BB0_76;
	add.s32 	%r152, %r235, %r100;
	mul.wide.s32 	%rd19, %r152, 4;
	add.s64 	%rd20, %rd2, %rd19;
	mov.b32 	%r153, 0;
	st.global.u32 	[%rd20], %r153;
	st.global.u32 	[%rd20+4], %r153;
	st.global.u32 	[%rd20+8], %r153;
	st.global.u32 	[%rd20+12], %r153;
	add.s32 	%r235, %r235, 4;
$L__BB0_76:
	setp.eq.s32 	%p26, %r93, 0;
	@%p26 bra 	$L__BB0_81;
	setp.eq.s32 	%p27, %r93, 1;
	@%p27 bra 	$L__BB0_79;
	add.s32 	%r154, %r235, %r100;
	mul.wide.s32 	%rd21, %r154, 4;
	add.s64 	%rd22, %rd2, %rd21;
	mov.b32 	%r155, 0;
	st.global.u32 	[%rd22], %r155;
	st.global.u32 	[%rd22+4], %r155;
	add.s32 	%r235, %r235, 2;
$L__BB0_79:
	setp.eq.s32 	%p28, %r95, 0;
	@%p28 bra 	$L__BB0_81;
	add.s32 	%r156, %r235, %r100;
	mul.wide.s32 	%rd23, %r156, 4;
	add.s64 	%rd24, %rd2, %rd23;
	mov.b32 	%r157, 0;
	st.global.u32 	[%rd24], %r157;
$L__BB0_81:
	add.s32 	%r232, %r232, %r34;
	setp.lt.s32 	%p29, %r232, %r33;
	@%p29 bra 	$L__BB0_70;
$L__BB0_82:
	add.s32 	%r215, %r215, %r35;
	setp.lt.s32 	%p30, %r215, %r31;
	@%p30 bra 	$L__BB0_68;
$L__BB0_83:
	ret;

}
	// .globl	mean_pooling
.visible .entry mean_pooling(
	.param .u64 .ptr .align 1 mean_pooling_param_0,
	.param .u64 .ptr .align 1 mean_pooling_param_1,
	.param .u32 mean_pooling_param_2,
	.param .u32 mean_pooling_param_3,
	.param .u32 mean_pooling_param_4,
	.param .u32 mean_pooling_param_5,
	.param .u32 mean_pooling_param_6
)
{
	.reg .pred 	%p<23>;
	.reg .b32 	%r<103>;
	.reg .b32 	%f<96>;
	.reg .b64 	%rd<48>;

	ld.param.u64 	%rd6, [mean_pooling_param_0];
	ld.param.u64 	%rd7, [mean_pooling_param_1];
	ld.param.u32 	%r54, [mean_pooling_param_2];
	ld.param.u32 	%r50, [mean_pooling_param_3];
	ld.param.u32 	%r51, [mean_pooling_param_4];
	ld.param.u32 	%r52, [mean_pooling_param_5];
	ld.param.u32 	%r53, [mean_pooling_param_6];
	cvta.to.global.u64 	%rd1, %rd6;
	cvta.to.global.u64 	%rd2, %rd7;
	shr.u32 	%r55, %r52, 31;
	add.s32 	%r56, %r52, %r55;
	shr.s32 	%r1, %r56, 1;
	mov.u32 	%r57, %ctaid.x;
	mov.u32 	%r2, %ntid.x;
	mov.u32 	%r58, %tid.x;
	mad.lo.s32 	%r91, %r57, %r2, %r58;
	cvt.rn.f32.s32 	%f19, %r54;
	cvt.rn.f32.s32 	%f1, %r53;
	div.rn.f32 	%f20, %f19, %f1;
	cvt.rpi.f32.f32 	%f21, %f20;
	cvt.rzi.s32.f32 	%r59, %f21;
	sub.s32 	%r4, %r59, %r1;
	setp.ge.s32 	%p1, %r91, %r4;
	@%p1 bra 	$L__BB1_33;
	mov.u32 	%r60, %ctaid.y;
	mov.u32 	%r61, %ntid.y;
	mov.u32 	%r62, %tid.y;
	mad.lo.s32 	%r5, %r60, %r61, %r62;
	cvt.rn.f32.s32 	%f22, %r50;
	div.rn.f32 	%f23, %f22, %f1;
	cvt.rpi.f32.f32 	%f24, %f23;
	cvt.rzi.s32.f32 	%r63, %f24;
	sub.s32 	%r6, %r63, %r1;
	mov.u32 	%r64, %ctaid.z;
	mov.u32 	%r65, %ntid.z;
	mov.u32 	%r66, %tid.z;
	mad.lo.s32 	%r7, %r64, %r65, %r66;
	neg.s32 	%r8, %r1;
	setp.gt.s32 	%p2, %r52, -2;
	mul.lo.s32 	%r67, %r52, %r52;
	cvt.rn.f32.u32 	%f2, %r67;
	mov.u32 	%r68, %nctaid.z;
	mul.lo.s32 	%r9, %r65, %r68;
	mov.u32 	%r69, %nctaid.y;
	mul.lo.s32 	%r10, %r61, %r69;
	mov.u32 	%r70, %nctaid.x;
	mul.lo.s32 	%r11, %r2, %r70;
	@%p2 bra 	$L__BB1_10;
	mov.f32 	%f86, 0f00000000;
	div.rn.f32 	%f3, %f86, %f2;
$L__BB1_3:
	setp.ge.s32 	%p18, %r5, %r6;
	@%p18 bra 	$L__BB1_7;
	mul.lo.s32 	%r89, %r91, %r50;
	div.s32 	%r13, %r89, %r53;
	mov.u32 	%r92, %r5;
$L__BB1_5:
	setp.lt.s32 	%p19, %r7, %r51;
	@%p19 bra 	$L__BB1_8;
$L__BB1_6:
	add.s32 	%r92, %r92, %r10;
	setp.lt.s32 	%p21, %r92, %r6;
	@%p21 bra 	$L__BB1_5;
$L__BB1_7:
	add.s32 	%r91, %r91, %r11;
	setp.lt.s32 	%p22, %r91, %r4;
	@%p22 bra 	$L__BB1_3;
	bra.uni 	$L__BB1_33;
$L__BB1_8:
	add.s32 	%r90, %r92, %r13;
	mad.lo.s32 	%r93, %r90, %r51, %r7;
	mov.u32 	%r94, %r7;
$L__BB1_9:
	mul.wide.s32 	%rd46, %r93, 4;
	add.s64 	%rd47, %rd1, %rd46;
	st.global.f32 	[%rd47], %f3;
	add.s32 	%r94, %r94, %r9;
	add.s32 	%r93, %r93, %r9;
	setp.lt.s32 	%p20, %r94, %r51;
	@%p20 bra 	$L__BB1_9;
	bra.uni 	$L__BB1_6;
$L__BB1_10:
	abs.s32 	%r22, %r1;
	add.s32 	%r23, %r1, %r22;
	add.s32 	%r71, %r23, 1;
	and.b32  	%r24, %r71, 15;
	add.s32 	%r25, %r24, -1;
	and.b32  	%r26, %r71, 7;
	add.s32 	%r27, %r26, -1;
	and.b32  	%r28, %r71, -16;
	and.b32  	%r29, %r71, 3;
	mul.wide.s32 	%rd4, %r51, 4;
$L__BB1_11:
	setp.ge.s32 	%p3, %r5, %r6;
	@%p3 bra 	$L__BB1_32;
	mad.lo.s32 	%r31, %r91, %r53, %r1;
	mul.lo.s32 	%r72, %r91, %r50;
	div.s32 	%r32, %r72, %r53;
	mov.u32 	%r96, %r5;
$L__BB1_13:
	setp.ge.s32 	%p4, %r7, %r51;
	@%p4 bra 	$L__BB1_31;
	add.s32 	%r73, %r96, %r32;
	mul.lo.s32 	%r34, %r73, %r51;
	mad.lo.s32 	%r35, %r96, %r53, %r1;
	mov.u32 	%r97, %r7;
$L__BB1_15:
	mov.f32 	%f95, 0f00000000;
	mov.u32 	%r98, %r8;
$L__BB1_16:
	mov.u32 	%r37, %r98;
	setp.lt.u32 	%p5, %r23, 15;
	add.s32 	%r74, %r31, %r37;
	mad.lo.s32 	%r38, %r74, %r50, %r35;
	mov.u32 	%r100, %r8;
	@%p5 bra 	$L__BB1_19;
	mov.u32 	%r100, %r8;
$L__BB1_18:
	.pragma "nounroll";
	add.s32 	%r75, %r38, %r100;
	mad.lo.s32 	%r76, %r75, %r51, %r97;
	mul.wide.s32 	%rd8, %r76, 4;
	add.s64 	%rd9, %rd2, %rd8;
	ld.global.f32 	%f27, [%rd9];
	add.f32 	%f28, %f95, %f27;
	mul.wide.s32 	%rd10, %r51, 4;
	add.s64 	%rd11, %rd9, %rd10;
	ld.global.f32 	%f29, [%rd11];
	add.f32 	%f30, %f28, %f29;
	add.s64 	%rd12, %rd11, %rd10;
	ld.global.f32 	%f31, [%rd12];
	add.f32 	%f32, %f30, %f31;
	add.s64 	%rd13, %rd12, %rd10;
	ld.global.f32 	%f33, [%rd13];
	add.f32 	%f34, %f32, %f33;
	add.s64 	%rd14, %rd13, %rd10;
	ld.global.f32 	%f35, [%rd14];
	add.f32 	%f36, %f34, %f35;
	add.s64 	%rd15, %rd14, %rd10;
	ld.global.f32 	%f37, [%rd15];
	add.f32 	%f38, %f36, %f37;
	add.s64 	%rd16, %rd15, %rd10;
	ld.global.f32 	%f39, [%rd16];
	add.f32 	%f40, %f38, %f39;
	add.s64 	%rd17, %rd16, %rd10;
	ld.global.f32 	%f41, [%rd17];
	add.f32 	%f42, %f40, %f41;
	add.s64 	%rd18, %rd17, %rd10;
	ld.global.f32 	%f43, [%rd18];
	add.f32 	%f44, %f42, %f43;
	add.s64 	%rd19, %rd18, %rd10;
	ld.global.f32 	%f45, [%rd19];
	add.f32 	%f46, %f44, %f45;
	add.s64 	%rd20, %rd19, %rd10;
	ld.global.f32 	%f47, [%rd20];
	add.f32 	%f48, %f46, %f47;
	add.s64 	%rd21, %rd20, %rd10;
	ld.global.f32 	%f49, [%rd21];
	add.f32 	%f50, %f48, %f49;
	add.s64 	%rd22, %rd21, %rd10;
	ld.global.f32 	%f51, [%rd22];
	add.f32 	%f52, %f50, %f51;
	add.s64 	%rd23, %rd22, %rd10;
	ld.global.f32 	%f53, [%rd23];
	add.f32 	%f54, %f52, %f53;
	add.s64 	%rd24, %rd23, %rd10;
	ld.global.f32 	%f55, [%rd24];
	add.f32 	%f56, %f54, %f55;
	add.s64 	%rd25, %rd24, %rd10;
	ld.global.f32 	%f57, [%rd25];
	add.f32 	%f95, %f56, %f57;
	add.s32 	%r100, %r100, 16;
	add.s32 	%r77, %r100, %r1;
	setp.ne.s32 	%p6, %r77, %r28;
	@%p6 bra 	$L__BB1_18;
$L__BB1_19:
	setp.eq.s32 	%p7, %r24, 0;
	@%p7 bra 	$L__BB1_29;
	setp.lt.u32 	%p8, %r25, 7;
	@%p8 bra 	$L__BB1_22;
	add.s32 	%r78, %r38, %r100;
	mad.lo.s32 	%r79, %r78, %r51, %r97;
	mul.wide.s32 	%rd26, %r79, 4;
	add.s64 	%rd27, %rd2, %rd26;
	ld.global.f32 	%f59, [%rd27];
	add.f32 	%f60, %f95, %f59;
	mul.wide.s32 	%rd28, %r51, 4;
	add.s64 	%rd29, %rd27, %rd28;
	ld.global.f32 	%f61, [%rd29];
	add.f32 	%f62, %f60, %f61;
	add.s64 	%rd30, %rd29, %rd28;
	ld.global.f32 	%f63, [%rd30];
	add.f32 	%f64, %f62, %f63;
	add.s64 	%rd31, %rd30, %rd28;
	ld.global.f32 	%f65, [%rd31];
	add.f32 	%f66, %f64, %f65;
	add.s64 	%rd32, %rd31, %rd28;
	ld.global.f32 	%f67, [%rd32];
	add.f32 	%f68, %f66, %f67;
	add.s64 	%rd33, %rd32, %rd28;
	ld.global.f32 	%f69, [%rd33];
	add.f32 	%f70, %f68, %f69;
	add.s64 	%rd34, %rd33, %rd28;
	ld.global.f32 	%f71, [%rd34];
	add.f32 	%f72, %f70, %f71;
	add.s64 	%rd35, %rd34, %rd28;
	ld.global.f32 	%f73, [%rd35];
	add.f32 	%f95, %f72, %f73;
	add.s32 	%r100, %r100, 8;
$L__BB1_22:
	setp.eq.s32 	%p9, %r26, 0;
	@%p9 bra 	$L__BB1_29;
	setp.lt.u32 	%p10, %r27, 3;
	@%p10 bra 	$L__BB1_25;
	add.s32 	%r80, %r38, %r100;
	mad.lo.s32 	%r81, %r80, %r51, %r97;
	mul.wide.s32 	%rd36, %r81, 4;
	add.s64 	%rd37, %rd2, %rd36;
	ld.global.f32 	%f75, [%rd37];
	add.f32 	%f76, %f95, %f75;
	add.s64 	%rd39, %rd37, %rd4;
	ld.global.f32 	%f77, [%rd39];
	add.f32 	%f78, %f76, %f77;
	add.s64 	%rd40, %rd39, %rd4;
	ld.global.f32 	%f79, [%rd40];
	add.f32 	%f80, %f78, %f79;
	add.s64 	%rd41, %rd40, %rd4;
	ld.global.f32 	%f81, [%rd41];
	add.f32 	%f95, %f80, %f81;
	add.s32 	%r100, %r100, 4;
$L__BB1_25:
	setp.eq.s32 	%p11, %r29, 0;
	@%p11 bra 	$L__BB1_29;
	setp.eq.s32 	%p12, %r29, 1;
	add.s32 	%r82, %r38, %r100;
	mad.lo.s32 	%r83, %r82, %r51, %r97;
	mul.wide.s32 	%rd42, %r83, 4;
	add.s64 	%rd3, %rd2, %rd42;
	ld.global.f32 	%f82, [%rd3];
	add.f32 	%f95, %f95, %f82;
	@%p12 bra 	$L__BB1_29;
	setp.eq.s32 	%p13, %r29, 2;
	add.s64 	%rd5, %rd3, %rd4;
	ld.global.f32 	%f83, [%rd5];
	add.f32 	%f95, %f95, %f83;
	@%p13 bra 	$L__BB1_29;
	add.s64 	%rd43, %rd5, %rd4;
	ld.global.f32 	%f84, [%rd43];
	add.f32 	%f95, %f95, %f84;
$L__BB1_29:
	add.s32 	%r98, %r37, 1;
	setp.ne.s32 	%p14, %r37, %r22;
	@%p14 bra 	$L__BB1_16;
	div.rn.f32 	%f85, %f95, %f2;
	add.s32 	%r84, %r97, %r34;
	mul.wide.s32 	%rd44, %r84, 4;
	add.s64 	%rd45, %rd1, %rd44;
	st.global.f32 	[%rd45], %f85;
	add.s32 	%r97, %r97, %r9;
	setp.lt.s32 	%p15, %r97, %r51;
	@%p15 bra 	$L__BB1_15;
$L__BB1_31:
	mov.u32 	%r85, %ntid.y;
	mov.u32 	%r86, %nctaid.y;
	mad.lo.s32 	%r96, %r85, %r86, %r96;
	setp.lt.s32 	%p16, %r96, %r6;
	@%p16 bra 	$L__BB1_13;
$L__BB1_32:
	mov.u32 	%r87, %ntid.x;
	mov.u32 	%r88, %nctaid.x;
	mad.lo.s32 	%r91, %r87, %r88, %r91;
	setp.lt.s32 	%p17, %r91, %r4;
	@%p17 bra 	$L__BB1_11;
$L__BB1_33:
	ret;

}
	// .globl	gap
.visible .entry gap(
	.param .u64 .ptr .align 1 gap_param_0,
	.param .u64 .ptr .align 1 gap_param_1,
	.param .u32 gap_param_2,
	.param .u32 gap_param_3,
	.param .u32 gap_param_4
)
{
	.reg .pred 	%p<19>;
	.reg .b32 	%r<78>;
	.reg .b32 	%f<67>;
	.reg .b64 	%rd<17>;

	ld.param.u64 	%rd6, [gap_param_1];
	ld.param.u32 	%r32, [gap_param_2];
	ld.param.u32 	%r33, [gap_param_3];
	ld.param.u32 	%r34, [gap_param_4];
	cvta.to.global.u64 	%rd1, %rd6;
	mov.u32 	%r77, %tid.x;
	setp.ge.s32 	%p1, %r77, %r34;
	@%p1 bra 	$L__BB2_3;
	mov.u32 	%r2, %ntid.x;
	mov.u32 	%r36, out_local;
	mov.u32 	%r68, %r77;
$L__BB2_2:
	shl.b32 	%r35, %r68, 2;
	add.s32 	%r37, %r36, %r35;
	mov.b32 	%r38, 0;
	st.shared.u32 	[%r37], %r38;
	add.s32 	%r68, %r68, %r2;
	setp.lt.s32 	%p2, %r68, %r34;
	@%p2 bra 	$L__BB2_2;
$L__BB2_3:
	bar.sync 	0;
	mov.u32 	%r39, %ctaid.x;
	mov.u32 	%r5, %ntid.x;
	mad.lo.s32 	%r69, %r39, %r5, %r77;
	setp.ge.s32 	%p3, %r69, %r32;
	@%p3 bra 	$L__BB2_8;
	mov.u32 	%r40, %ctaid.y;
	mov.u32 	%r41, %ntid.y;
	mov.u32 	%r42, %tid.y;
	mad.lo.s32 	%r7, %r40, %r41, %r42;
	setp.lt.s32 	%p4, %r34, 1;
	@%p4 bra 	$L__BB2_8;
	and.b32  	%r8, %r34, 15;
	and.b32  	%r9, %r34, 7;
	and.b32  	%r10, %r34, 2147483632;
	and.b32  	%r11, %r34, 3;
	add.s64 	%rd2, %rd1, 32;
$L__BB2_6:
	setp.ge.s32 	%p5, %r7, %r33;
	mov.u32 	%r70, %r7;
	@%p5 bra 	$L__BB2_7;
	bra.uni 	$L__BB2_12;
$L__BB2_7:
	mov.u32 	%r63, %nctaid.x;
	mad.lo.s32 	%r69, %r5, %r63, %r69;
	setp.lt.s32 	%p16, %r69, %r32;
	@%p16 bra 	$L__BB2_6;
$L__BB2_8:
	setp.ge.s32 	%p17, %r77, %r34;
	bar.sync 	0;
	@%p17 bra 	$L__BB2_11;
	ld.param.u64 	%rd16, [gap_param_0];
	mul.lo.s32 	%r64, %r33, %r32;
	cvt.rn.f32.s32 	%f1, %r64;
	cvta.to.global.u64 	%rd4, %rd16;
	mov.u32 	%r66, out_local;
$L__BB2_10:
	mul.wide.s32 	%rd14, %r77, 4;
	add.s64 	%rd15, %rd4, %rd14;
	shl.b32 	%r65, %r77, 2;
	add.s32 	%r67, %r66, %r65;
	ld.shared.f32 	%f64, [%r67];
	div.rn.f32 	%f65, %f64, %f1;
	atom.global.add.f32 	%f66, [%rd15], %f65;
	add.s32 	%r77, %r77, %r5;
	setp.lt.s32 	%p18, %r77, %r34;
	@%p18 bra 	$L__BB2_10;
$L__BB2_11:
	ret;
$L__BB2_12:
	setp.lt.u32 	%p6, %r34, 16;
	mad.lo.s32 	%r44, %r69, %r33, %r70;
	mul.lo.s32 	%r15, %r44, %r34;
	mov.b32 	%r75, 0;
	@%p6 bra 	$L__BB2_15;
	mov.u32 	%r46, out_local;
	add.s32 	%r71, %r46, 32;
	and.b32  	%r47, %r34, 2147483632;
	neg.s32 	%r72, %r47;
	mov.u32 	%r73, %r15;
$L__BB2_14:
	.pragma "nounroll";
	mul.wide.s32 	%rd7, %r73, 4;
	add.s64 	%rd8, %rd2, %rd7;
	ld.global.f32 	%f2, [%rd8+-32];
	atom.shared.add.f32 	%f3, [%r71+-32], %f2;
	ld.global.f32 	%f4, [%rd8+-28];
	atom.shared.add.f32 	%f5, [%r71+-28], %f4;
	ld.global.f32 	%f6, [%rd8+-24];
	atom.shared.add.f32 	%f7, [%r71+-24], %f6;
	ld.global.f32 	%f8, [%rd8+-20];
	atom.shared.add.f32 	%f9, [%r71+-20], %f8;
	ld.global.f32 	%f10, [%rd8+-16];
	atom.shared.add.f32 	%f11, [%r71+-16], %f10;
	ld.global.f32 	%f12, [%rd8+-12];
	atom.shared.add.f32 	%f13, [%r71+-12], %f12;
	ld.global.f32 	%f14, [%rd8+-8];
	atom.shared.add.f32 	%f15, [%r71+-8], %f14;
	ld.global.f32 	%f16, [%rd8+-4];
	atom.shared.add.f32 	%f17, [%r71+-4], %f16;
	ld.global.f32 	%f18, [%rd8];
	atom.shared.add.f32 	%f19, [%r71], %f18;
	ld.global.f32 	%f20, [%rd8+4];
	atom.shared.add.f32 	%f21, [%r71+4], %f20;
	ld.global.f32 	%f22, [%rd8+8];
	atom.shared.add.f32 	%f23, [%r71+8], %f22;
	ld.global.f32 	%f24, [%rd8+12];
	atom.shared.add.f32 	%f25, [%r71+12], %f24;
	ld.global.f32 	%f26, [%rd8+16];
	atom.shared.add.f32 	%f27, [%r71+16], %f26;
	ld.global.f32 	%f28, [%rd8+20];
	atom.shared.add.f32 	%f29, [%r71+20], %f28;
	ld.global.f32 	%f30, [%rd8+24];
	atom.shared.add.f32 	%f31, [%r71+24], %f30;
	ld.global.f32 	%f32, [%rd8+28];
	atom.shared.add.f32 	%f33, [%r71+28], %f32;
	add.s32 	%r73, %r73, 16;
	add.s32 	%r72, %r72, 16;
	add.s32 	%r71, %r71, 64;
	setp.ne.s32 	%p7, %r72, 0;
	mov.u32 	%r75, %r10;
	@%p7 bra 	$L__BB2_14;
$L__BB2_15:
	setp.eq.s32 	%p8, %r8, 0;
	@%p8 bra 	$L__BB2_25;
	add.s32 	%r48, %r8, -1;
	setp.lt.u32 	%p9, %r48, 7;
	@%p9 bra 	$L__BB2_18;
	shl.b32 	%r49, %r75, 2;
	mov.u32 	%r50, out_local;
	add.s32 	%r51, %r50, %r49;
	add.s32 	%r52, %r75, %r15;
	mul.wide.s32 	%rd9, %r52, 4;
	add.s64 	%rd10, %rd1, %rd9;
	ld.global.f32 	%f34, [%rd10];
	atom.shared.add.f32 	%f35, [%r51], %f34;
	ld.global.f32 	%f36, [%rd10+4];
	atom.shared.add.f32 	%f37, [%r51+4], %f36;
	ld.global.f32 	%f38, [%rd10+8];
	atom.shared.add.f32 	%f39, [%r51+8], %f38;
	ld.global.f32 	%f40, [%rd10+12];
	atom.shared.add.f32 	%f41, [%r51+12], %f40;
	ld.global.f32 	%f42, [%rd10+16];
	atom.shared.add.f32 	%f43, [%r51+16], %f42;
	ld.global.f32 	%f44, [%rd10+20];
	atom.shared.add.f32 	%f45, [%r51+20], %f44;
	ld.global.f32 	%f46, [%rd10+24];
	atom.shared.add.f32 	%f47, [%r51+24], %f46;
	ld.global.f32 	%f48, [%rd10+28];
	atom.shared.add.f32 	%f49, [%r51+28], %f48;
	add.s32 	%r75, %r75, 8;
$L__BB2_18:
	setp.eq.s32 	%p10, %r9, 0;
	@%p10 bra 	$L__BB2_25;
	add.s32 	%r53, %r9, -1;
	setp.lt.u32 	%p11, %r53, 3;
	@%p11 bra 	$L__BB2_21;
	shl.b32 	%r54, %r75, 2;
	mov.u32 	%r55, out_local;
	add.s32 	%r56, %r55, %r54;
	add.s32 	%r57, %r75, %r15;
	mul.wide.s32 	%rd11, %r57, 4;
	add.s64 	%rd12, %rd1, %rd11;
	ld.global.f32 	%f50, [%rd12];
	atom.shared.add.f32 	%f51, [%r56], %f50;
	ld.global.f32 	%f52, [%rd12+4];
	atom.shared.add.f32 	%f53, [%r56+4], %f52;
	ld.global.f32 	%f54, [%rd12+8];
	atom.shared.add.f32 	%f55, [%r56+8], %f54;
	ld.global.f32 	%f56, [%rd12+12];
	atom.shared.add.f32 	%f57, [%r56+12], %f56;
	add.s32 	%r75, %r75, 4;
$L__BB2_21:
	setp.eq.s32 	%p12, %r11, 0;
	@%p12 bra 	$L__BB2_25;
	setp.eq.s32 	%p13, %r11, 1;
	shl.b32 	%r58, %r75, 2;
	mov.u32 	%r59, out_local;
	add.s32 	%r28, %r59, %r58;
	add.s32 	%r60, %r75, %r15;
	mul.wide.s32 	%rd13, %r60, 4;
	add.s64 	%rd3, %rd1, %rd13;
	ld.global.f32 	%f58, [%rd3];
	atom.shared.add.f32 	%f59, [%r28], %f58;
	@%p13 bra 	$L__BB2_25;
	setp.eq.s32 	%p14, %r11, 2;
	ld.global.f32 	%f60, [%rd3+4];
	atom.shared.add.f32 	%f61, [%r28+4], %f60;
	@%p14 bra 	$L__BB2_25;
	ld.global.f32 	%f62, [%rd3+8];
	atom.shared.add.f32 	%f63, [%r28+8], %f62;
$L__BB2_25:
	mov.u32 	%r61, %ntid.y;
	mov.u32 	%r62, %nctaid.y;
	mad.lo.s32 	%r70, %r61, %r62, %r70;
	setp.lt.s32 	%p15, %r70, %r33;
	@%p15 bra 	$L__BB2_12;
	bra.uni 	$L__BB2_7;

}
	// .globl	dot_product
.visible .entry dot_product(
	.param .u64 .ptr .align 1 dot_product_param_0,
	.param .u64 .ptr .align 1 dot_product_param_1,
	.param .u64 .ptr .align 1 dot_product_param_2,
	.param .u32 dot_product_param_3
)
{
	.reg .pred 	%p<9>;
	.reg .b32 	%r<22>;
	.reg .b32 	%f<21>;
	.reg .b64 	%rd<10>;

	ld.param.u64 	%rd3, [dot_product_param_0];
	ld.param.u64 	%rd4, [dot_product_param_1];
	ld.param.u64 	%rd5, [dot_product_param_2];
	ld.param.u32 	%r7, [dot_product_param_3];
	mov.u32 	%r8, %ctaid.x;
	mov.u32 	%r1, %ntid.x;
	mov.u32 	%r2, %tid.x;
	mad.lo.s32 	%r21, %r8, %r1, %r2;
	setp.ge.s32 	%p1, %r21, %r7;
	mov.f32 	%f20, 0f00000000;
	@%p1 bra 	$L__BB3_3;
	mov.u32 	%r9, %nctaid.x;
	mul.lo.s32 	%r4, %r1, %r9;
	cvta.to.global.u64 	%rd1, %rd3;
	cvta.to.global.u64 	%rd2, %rd4;
	mov.f32 	%f20, 0f00000000;
$L__BB3_2:
	mul.wide.s32 	%rd6, %r21, 4;
	add.s64 	%rd7, %rd1, %rd6;
	ld.global.f32 	%f7, [%rd7];
	add.s64 	%rd8, %rd2, %rd6;
	ld.global.f32 	%f8, [%rd8];
	fma.rn.f32 	%f20, %f7, %f8, %f20;
	add.s32 	%r21, %r21, %r4;
	setp.lt.s32 	%p2, %r21, %r7;
	@%p2 bra 	$L__BB3_2;
$L__BB3_3:
	mov.b32 	%r10, %f20;
	shfl.sync.down.b32	%r11|%p3, %r10, 16, 31, -1;
	mov.b32 	%f9, %r11;
	add.f32 	%f10, %f20, %f9;
	mov.b32 	%r12, %f10;
	shfl.sync.down.b32	%r13|%p4, %r12, 8, 31, -1;
	mov.b32 	%f11, %r13;
	add.f32 	%f12, %f10, %f11;
	mov.b32 	%r14, %f12;
	shfl.sync.down.b32	%r15|%p5, %r14, 4, 31, -1;
	mov.b32 	%f13, %r15;
	add.f32 	%f14, %f12, %f13;
	mov.b32 	%r16, %f14;
	shfl.sync.down.b32	%r17|%p6, %r16, 2, 31, -1;
	mov.b32 	%f15, %r17;
	add.f32 	%f16, %f14, %f15;
	mov.b32 	%r18, %f16;
	shfl.sync.down.b32	%r19|%p7, %r18, 1, 31, -1;
	mov.b32 	%f17, %r19;
	add.f32 	%f4, %f16, %f17;
	and.b32  	%r20, %r2, 31;
	setp.ne.s32 	%p8, %r20, 0;
	@%p8 bra 	$L__BB3_5;
	cvta.to.global.u64 	%rd9, %rd5;
	atom.global.add.f32 	%f18, [%rd9], %f4;
$L__BB3_5:
	ret;

}
	// .globl	concat
.visible .entry concat(
	.param .u64 .ptr .align 1 concat_param_0,
	.param .u64 .ptr .align 1 concat_param_1,
	.param .u64 .ptr .align 1 concat_param_2,
	.param .u32 concat_param_3
)
{
	.reg .pred 	%p<3>;
	.reg .b32 	%r<11>;
	.reg .b32 	%f<3>;
	.reg .b64 	%rd<13>;

	ld.param.u64 	%rd4, [concat_param_0];
	ld.param.u64 	%rd5, [concat_param_1];
	ld.param.u64 	%rd6, [concat_param_2];
	ld.param.u32 	%r6, [concat_param_3];
	mov.u32 	%r7, %ctaid.x;
	mov.u32 	%r1, %ntid.x;
	mov.u32 	%r8, %tid.x;
	mad.lo.s32 	%r10, %r7, %r1, %r8;
	setp.ge.s32 	%p1, %r10, %r6;
	@%p1 bra 	$L__BB4_3;
	mov.u32 	%r9, %nctaid.x;
	mul.lo.s32 	%r3, %r1, %r9;
	cvta.to.global.u64 	%rd1, %rd5;
	cvta.to.global.u64 	%rd2, %rd4;
	cvta.to.global.u64 	%rd3, %rd6;
	mul.wide.s32 	%rd11, %r6, 4;
$L__BB4_2:
	mul.wide.s32 	%rd7, %r10, 4;
	add.s64 	%rd8, %rd1, %rd7;
	ld.global.f32 	%f1, [%rd8];
	add.s64 	%rd9, %rd2, %rd7;
	st.global.f32 	[%rd9], %f1;
	add.s64 	%rd10, %rd3, %rd7;
	ld.global.f32 	%f2, [%rd10];
	add.s64 	%rd12, %rd9, %rd11;
	st.global.f32 	[%rd12], %f2;
	add.s32 	%r10, %r10, %r3;
	setp.lt.s32 	%p2, %r10, %r6;
	@%p2 bra 	$L__BB4_2;
$L__BB4_3:
	ret;

}


// ===== COMPILED SASS (sm_100) =====

	.target	sm_100

	.elftype	@"ET_EXEC"


//--------------------- .note.nv.tkinfo           --------------------------
	.section	.note.nv.tkinfo,"",@"SHT_NOTE"
	.sectionflags	@"SHF_NOTE_NV_TKINFO"
	.tkinfo
        /*0018*/ 	.word	0x00000002
        /*0030*/ 	.string	""
        /*0030*/ 	.string	"ptxas"
        /*0030*/ 	.string	"Cuda compilation tools, release 13.0, V13.0.88"
        /*0030*/ 	.string	"Build cuda_13.0.r13.0/compiler.36424714_0"
        /*0030*/ 	.string	"-arch sm_100 -m 64 "



//--------------------- .note.nv.cuinfo           --------------------------
	.section	.note.nv.cuinfo,"",@"SHT_NOTE"
	.sectionflags	@"SHF_NOTE_NV_CUINFO"
        /*0018*/ 	.short	0x0002
        /*001a*/ 	.short	0x0064
        /*001c*/ 	.short	0x0082
	.zero		2


//--------------------- .nv.info                  --------------------------
	.section	.nv.info,"",@"SHT_CUDA_INFO"
	.align	4


	//----- nvinfo : EIATTR_REGCOUNT
	.align		4
        /*0000*/ 	.byte	0x04, 0x2f
        /*0002*/ 	.short	(.L_1 - .L_0)
	.align		4
.L_0:
        /*0004*/ 	.word	index@(conv2d)
        /*0008*/ 	.word	0x0000001f


	//----- nvinfo : EIATTR_FRAME_SIZE
	.align		4
.L_1:
        /*000c*/ 	.byte	0x04, 0x11
        /*000e*/ 	.short	(.L_3 - .L_2)
	.align		4
.L_2:
        /*0010*/ 	.word	index@($__internal_2_$__cuda_sm3x_div_rn_noftz_f32_slowpath)
        /*0014*/ 	.word	0x00000000


	//----- nvinfo : EIATTR_FRAME_SIZE
	.align		4
.L_3:
        /*0018*/ 	.byte	0x04, 0x11
        /*001a*/ 	.short	(.L_5 - .L_4)
	.align		4
.L_4:
        /*001c*/ 	.word	index@(conv2d)
        /*0020*/ 	.word	0x00000000


	//----- nvinfo : EIATTR_REGCOUNT
	.align		4
.L_5:
        /*0024*/ 	.byte	0x04, 0x2f
        /*0026*/ 	.short	(.L_7 - .L_6)
	.align		4
.L_6:
        /*0028*/ 	.word	index@(mean_pooling)
        /*002c*/ 	.word	0x00000020


	//----- nvinfo : EIATTR_FRAME_SIZE
	.align		4
.L_7:
        /*0030*/ 	.byte	0x04, 0x11
        /*0032*/ 	.short	(.L_9 - .L_8)
	.align		4
.L_8:
        /*0034*/ 	.word	index@($__internal_1_$__cuda_sm3x_div_rn_noftz_f32_slowpath)
        /*0038*/ 	.word	0x00000000


	//----- nvinfo : EIATTR_FRAME_SIZE
	.align		4
.L_9:
        /*003c*/ 	.byte	0x04, 0x11
        /*003e*/ 	.short	(.L_11 - .L_10)
	.align		4
.L_10:
        /*0040*/ 	.word	index@(mean_pooling)
        /*0044*/ 	.word	0x00000000


	//----- nvinfo : EIATTR_REGCOUNT
	.align		4
.L_11:
        /*0048*/ 	.byte	0x04, 0x2f
        /*004a*/ 	.short	(.L_13 - .L_12)
	.align		4
.L_12:
        /*004c*/ 	.word	index@(gap)
        /*0050*/ 	.word	0x00000018


	//----- nvinfo : EIATTR_FRAME_SIZE
	.align		4
.L_13:
        /*0054*/ 	.byte	0x04, 0x11
        /*0056*/ 	.short	(.L_15 - .L_14)
	.align		4
.L_14:
        /*0058*/ 	.word	index@($__internal_0_$__cuda_sm3x_div_rn_noftz_f32_slowpath)
        /*005c*/ 	.word	0x00000000


	//----- nvinfo : EIATTR_FRAME_SIZE
	.align		4
.L_15:
        /*0060*/ 	.byte	0x04, 0x11
        /*0062*/ 	.short	(.L_17 - .L_16)
	.align		4
.L_16:
        /*0064*/ 	.word	index@(gap)
        /*0068*/ 	.word	0x00000000


	//----- nvinfo : EIATTR_REGCOUNT
	.align		4
.L_17:
        /*006c*/ 	.byte	0x04, 0x2f
        /*006e*/ 	.short	(.L_19 - .L_18)
	.align		4
.L_18:
        /*0070*/ 	.word	index@(dot_product)
        /*0074*/ 	.word	0x0000000f


	//----- nvinfo : EIATTR_FRAME_SIZE
	.align		4
.L_19:
        /*0078*/ 	.byte	0x04, 0x11
        /*007a*/ 	.short	(.L_21 - .L_20)
	.align		4
.L_20:
        /*007c*/ 	.word	index@(dot_product)
        /*0080*/ 	.word	0x00000000


	//----- nvinfo : EIATTR_REGCOUNT
	.align		4
.L_21:
        /*0084*/ 	.byte	0x04, 0x2f
        /*0086*/ 	.short	(.L_23 - .L_22)
	.align		4
.L_22:
        /*0088*/ 	.word	index@(concat)
        /*008c*/ 	.word	0x00000016


	//----- nvinfo : EIATTR_FRAME_SIZE
	.align		4
.L_23:
        /*0090*/ 	.byte	0x04, 0x11
        /*0092*/ 	.short	(.L_25 - .L_24)
	.align		4
.L_24:
        /*0094*/ 	.word	index@(concat)
        /*0098*/ 	.word	0x00000000


	//----- nvinfo : EIATTR_MIN_STACK_SIZE
	.align		4
.L_25:
        /*009c*/ 	.byte	0x04, 0x12
        /*009e*/ 	.short	(.L_27 - .L_26)
	.align		4
.L_26:
        /*00a0*/ 	.word	index@(concat)
        /*00a4*/ 	.word	0x00000000


	//----- nvinfo : EIATTR_MIN_STACK_SIZE
	.align		4
.L_27:
        /*00a8*/ 	.byte	0x04, 0x12
        /*00aa*/ 	.short	(.L_29 - .L_28)
	.align		4
.L_28:
        /*00ac*/ 	.word	index@(dot_product)
        /*00b0*/ 	.word	0x00000000


	//----- nvinfo : EIATTR_MIN_STACK_SIZE
	.align		4
.L_29:
        /*00b4*/ 	.byte	0x04, 0x12
        /*00b6*/ 	.short	(.L_31 - .L_30)
	.align		4
.L_30:
        /*00b8*/ 	.word	index@(gap)
        /*00bc*/ 	.word	0x00000000


	//----- nvinfo : EIATTR_MIN_STACK_SIZE
	.align		4
.L_31:
        /*00c0*/ 	.byte	0x04, 0x12
        /*00c2*/ 	.short	(.L_33 - .L_32)
	.align		4
.L_32:
        /*00c4*/ 	.word	index@(mean_pooling)
        /*00c8*/ 	.word	0x00000000


	//----- nvinfo : EIATTR_MIN_STACK_SIZE
	.align		4
.L_33:
        /*00cc*/ 	.byte	0x04, 0x12
        /*00ce*/ 	.short	(.L_35 - .L_34)
	.align		4
.L_34:
        /*00d0*/ 	.word	index@(conv2d)
        /*00d4*/ 	.word	0x00000000
.L_35:


//--------------------- .nv.compat                --------------------------
	.section	.nv.compat,"",@"SHT_CUDA_COMPAT_INFO"
	.align	4
        /*0000*/ 	.byte	0x02, 0x09, 0x00, 0x00, 0x02, 0x02, 0x01, 0x00, 0x02, 0x05, 0x05, 0x00, 0x03, 0x07, 0x01, 0x01
        /*0010*/ 	.byte	0x02, 0x03, 0x00, 0x00, 0x02, 0x06, 0x01, 0x00, 0x04, 0x0b, 0x08, 0x00, 0x01, 0x00, 0x00, 0x00
        /*0020*/ 	.byte	0x00, 0x00, 0x00, 0x00


//--------------------- .nv.info.concat           --------------------------
	.section	.nv.info.concat,"",@"SHT_CUDA_INFO"
	.sectionflags	@""
	.align	4


	//----- nvinfo : EIATTR_CUDA_API_VERSION
	.align		4
        /*0000*/ 	.byte	0x04, 0x37
        /*0002*/ 	.short	(.L_37 - .L_36)
.L_36:
        /*0004*/ 	.word	0x00000082


	//----- nvinfo : EIATTR_KPARAM_INFO
	.align		4
.L_37:
        /*0008*/ 	.byte	0x04, 0x17
        /*000a*/ 	.short	(.L_39 - .L_38)
.L_38:
        /*000c*/ 	.word	0x00000000
        /*0010*/ 	.short	0x0003
        /*0012*/ 	.short	0x0018
        /*0014*/ 	.byte	0x00, 0xf0, 0x11, 0x00


	//----- nvinfo : EIATTR_KPARAM_INFO
	.align		4
.L_39:
        /*0018*/ 	.byte	0x04, 0x17
        /*001a*/ 	.short	(.L_41 - .L_40)
.L_40:
        /*001c*/ 	.word	0x00000000
        /*0020*/ 	.short	0x0002
        /*0022*/ 	.short	0x0010
        /*0024*/ 	.byte	0x00, 0xf5, 0x21, 0x00


	//----- nvinfo : EIATTR_KPARAM_INFO
	.align		4
.L_41:
        /*0028*/ 	.byte	0x04, 0x17
        /*002a*/ 	.short	(.L_43 - .L_42)
.L_42:
        /*002c*/ 	.word	0x00000000
        /*0030*/ 	.short	0x0001
        /*0032*/ 	.short	0x0008
        /*0034*/ 	.byte	0x00, 0xf5, 0x21, 0x00


	//----- nvinfo : EIATTR_KPARAM_INFO
	.align		4
.L_43:
        /*0038*/ 	.byte	0x04, 0x17
        /*003a*/ 	.short	(.L_45 - .L_44)
.L_44:
        /*003c*/ 	.word	0x00000000
        /*0040*/ 	.short	0x0000
        /*0042*/ 	.short	0x0000
        /*0044*/ 	.byte	0x00, 0xf5, 0x21, 0x00


	//----- nvinfo : EIATTR_SPARSE_MMA_MASK
	.align		4
.L_45:
        /*0048*/ 	.byte	0x03, 0x50
        /*004a*/ 	.short	0x0000


	//----- nvinfo : EIATTR_MAXREG_COUNT
	.align		4
        /*004c*/ 	.byte	0x03, 0x1b
        /*004e*/ 	.short	0x00ff


	//----- nvinfo : EIATTR_MERCURY_ISA_VERSION
	.align		4
        /*0050*/ 	.byte	0x03, 0x5f
        /*0052*/ 	.short	0x0101


	//----- nvinfo : EIATTR_VRC_CTA_INIT_COUNT
	.align		4
        /*0054*/ 	.byte	0x02, 0x4a
	.zero		1
	.zero		1


	//----- nvinfo : EIATTR_EXIT_INSTR_OFFSETS
	.align		4
        /*0058*/ 	.byte	0x04, 0x1c
        /*005a*/ 	.short	(.L_47 - .L_46)


	//   ....[0]....
.L_46:
        /*005c*/ 	.word	0x00000070


	//   ....[1]....
        /*0060*/ 	.word	0x00000190


	//----- nvinfo : EIATTR_CRS_STACK_SIZE
	.align		4
.L_47:
        /*0064*/ 	.byte	0x04, 0x1e
        /*0066*/ 	.short	(.L_49 - .L_48)
.L_48:
        /*0068*/ 	.word	0x00000000


	//----- nvinfo : EIATTR_CBANK_PARAM_SIZE
	.align		4
.L_49:
        /*006c*/ 	.byte	0x03, 0x19
        /*006e*/ 	.short	0x001c


	//----- nvinfo : EIATTR_PARAM_CBANK
	.align		4
        /*0070*/ 	.byte	0x04, 0x0a
        /*0072*/ 	.short	(.L_51 - .L_50)
	.align		4
.L_50:
        /*0074*/ 	.word	index@(.nv.constant0.concat)
        /*0078*/ 	.short	0x0380
        /*007a*/ 	.short	0x001c


	//----- nvinfo : EIATTR_SW_WAR
	.align		4
.L_51:
        /*007c*/ 	.byte	0x04, 0x36
        /*007e*/ 	.short	(.L_53 - .L_52)
.L_52:
        /*0080*/ 	.word	0x00000008
.L_53:


//--------------------- .nv.info.dot_product      --------------------------
	.section	.nv.info.dot_product,"",@"SHT_CUDA_INFO"
	.sectionflags	@""
	.align	4


	//----- nvinfo : EIATTR_CUDA_API_VERSION
	.align		4
        /*0000*/ 	.byte	0x04, 0x37
        /*0002*/ 	.short	(.L_55 - .L_54)
.L_54:
        /*0004*/ 	.word	0x00000082


	//----- nvinfo : EIATTR_KPARAM_INFO
	.align		4
.L_55:
        /*0008*/ 	.byte	0x04, 0x17
        /*000a*/ 	.short	(.L_57 - .L_56)
.L_56:
        /*000c*/ 	.word	0x00000000
        /*0010*/ 	.short	0x0003
        /*0012*/ 	.short	0x0018
        /*0014*/ 	.byte	0x00, 0xf0, 0x11, 0x00


	//----- nvinfo : EIATTR_KPARAM_INFO
	.align		4
.L_57:
        /*0018*/ 	.byte	0x04, 0x17
        /*001a*/ 	.short	(.L_59 - .L_58)
.L_58:
        /*001c*/ 	.word	0x00000000
        /*0020*/ 	.short	0x0002
        /*0022*/ 	.short	0x0010
        /*0024*/ 	.byte	0x00, 0xf5, 0x21, 0x00


	//----- nvinfo : EIATTR_KPARAM_INFO
	.align		4
.L_59:
        /*0028*/ 	.byte	0x04, 0x17
        /*002a*/ 	.short	(.L_61 - .L_60)
.L_60:
        /*002c*/ 	.word	0x00000000
        /*0030*/ 	.short	0x0001
        /*0032*/ 	.short	0x0008
        /*0034*/ 	.byte	0x00, 0xf5, 0x21, 0x00


	//----- nvinfo : EIATTR_KPARAM_INFO
	.align		4
.L_61:
        /*0038*/ 	.byte	0x04, 0x17
        /*003a*/ 	.short	(.L_63 - .L_62)
.L_62:
        /*003c*/ 	.word	0x00000000
        /*0040*/ 	.short	0x0000
        /*0042*/ 	.short	0x0000
        /*0044*/ 	.byte	0x00, 0xf5, 0x21, 0x00


	//----- nvinfo : EIATTR_SPARSE_MMA_MASK
	.align		4
.L_63:
        /*0048*/ 	.byte	0x03, 0x50
        /*004a*/ 	.short	0x0000


	//----- nvinfo : EIATTR_MAXREG_COUNT
	.align		4
        /*004c*/ 	.byte	0x03, 0x1b
        /*004e*/ 	.short	0x00ff


	//----- nvinfo : EIATTR_MERCURY_ISA_VERSION
	.align		4
        /*0050*/ 	.byte	0x03, 0x5f
        /*0052*/ 	.short	0x0101


	//----- nvinfo : EIATTR_COOP_GROUP_MASK_REGIDS
	.align		4
        /*0054*/ 	.byte	0x04, 0x29
        /*0056*/ 	.short	(.L_65 - .L_64)


	//   ....[0]....
.L_64:
        /*0058*/ 	.word	0xffffffff


	//   ....[1]....
        /*005c*/ 	.word	0xffffffff


	//   ....[2]....
        /*0060*/ 	.word	0xffffffff


	//   ....[3]....
        /*0064*/ 	.word	0xffffffff


	//   ....[4]....
        /*0068*/ 	.word	0xffffffff


	//----- nvinfo : EIATTR_COOP_GROUP_INSTR_OFFSETS
	.align		4
.L_65:
        /*006c*/ 	.byte	0x04, 0x28
        /*006e*/ 	.short	(.L_67 - .L_66)


	//   ....[0]....
.L_66:
        /*0070*/ 	.word	0x00000190


	//   ....[1]....
        /*0074*/ 	.word	0x000001c0


	//   ....[2]....
        /*0078*/ 	.word	0x000001e0


	//   ....[3]....
        /*007c*/ 	.word	0x00000200


	//   ....[4]....
        /*0080*/ 	.word	0x00000220


	//----- nvinfo : EIATTR_VRC_CTA_INIT_COUNT
	.align		4
.L_67:
        /*0084*/ 	.byte	0x02, 0x4a
	.zero		1
	.zero		1


	//----- nvinfo : EIATTR_EXIT_INSTR_OFFSETS
	.align		4
        /*0088*/ 	.byte	0x04, 0x1c
        /*008a*/ 	.short	(.L_69 - .L_68)


	//   ....[0]....
.L_68:
        /*008c*/ 	.word	0x00000230


	//   ....[1]....
        /*0090*/ 	.word	0x00000270


	//----- nvinfo : EIATTR_CRS_STACK_SIZE
	.align		4
.L_69:
        /*0094*/ 	.byte	0x04, 0x1e
        /*0096*/ 	.short	(.L_71 - .L_70)
.L_70:
        /*0098*/ 	.word	0x00000000


	//----- nvinfo : EIATTR_CBANK_PARAM_SIZE
	.align		4
.L_71:
        /*009c*/ 	.byte	0x03, 0x19
        /*009e*/ 	.short	0x001c


	//----- nvinfo : EIATTR_PARAM_CBANK
	.align		4
        /*00a0*/ 	.byte	0x04, 0x0a
        /*00a2*/ 	.short	(.L_73 - .L_72)
	.align		4
.L_72:
        /*00a4*/ 	.word	index@(.nv.constant0.dot_product)
        /*00a8*/ 	.short	0x0380
        /*00aa*/ 	.short	0x001c


	//----- nvinfo : EIATTR_SW_WAR
	.align		4
.L_73:
        /*00ac*/ 	.byte	0x04, 0x36
        /*00ae*/ 	.short	(.L_75 - .L_74)
.L_74:
        /*00b0*/ 	.word	0x00000008
.L_75:


//--------------------- .nv.info.gap              --------------------------
	.section	.nv.info.gap,"",@"SHT_CUDA_INFO"
	.sectionflags	@""
	.align	4


	//----- nvinfo : EIATTR_CUDA_API_VERSION
	.align		4
        /*0000*/ 	.byte	0x04, 0x37
        /*0002*/ 	.short	(.L_77 - .L_76)
.L_76:
        /*0004*/ 	.word	0x00000082


	//----- nvinfo : EIATTR_KPARAM_INFO
	.align		4
.L_77:
        /*0008*/ 	.byte	0x04, 0x17
        /*000a*/ 	.short	(.L_79 - .L_78)
.L_78:
        /*000c*/ 	.word	0x00000000
        /*0010*/ 	.short	0x0004
        /*0012*/ 	.short	0x0018
        /*0014*/ 	.byte	0x00, 0xf0, 0x11, 0x00


	//----- nvinfo : EIATTR_KPARAM_INFO
	.align		4
.L_79:
        /*0018*/ 	.byte	0x04, 0x17
        /*001a*/ 	.short	(.L_81 - .L_80)
.L_80:
        /*001c*/ 	.word	0x00000000
        /*0020*/ 	.short	0x0003
        /*0022*/ 	.short	0x0014
        /*0024*/ 	.byte	0x00, 0xf0, 0x11, 0x00


	//----- nvinfo : EIATTR_KPARAM_INFO
	.align		4
.L_81:
        /*0028*/ 	.byte	0x04, 0x17
        /*002a*/ 	.short	(.L_83 - .L_82)
.L_82:
        /*002c*/ 	.word	0x00000000
        /*0030*/ 	.short	0x0002
        /*0032*/ 	.short	0x0010
        /*0034*/ 	.byte	0x00, 0xf0, 0x11, 0x00


	//----- nvinfo : EIATTR_KPARAM_INFO
	.align		4
.L_83:
        /*0038*/ 	.byte	0x04, 0x17
        /*003a*/ 	.short	(.L_85 - .L_84)
.L_84:
        /*003c*/ 	.word	0x00000000
        /*0040*/ 	.short	0x0001
        /*0042*/ 	.short	0x0008
        /*0044*/ 	.byte	0x00, 0xf5, 0x21, 0x00


	//----- nvinfo : EIATTR_KPARAM_INFO
	.align		4
.L_85:
        /*0048*/ 	.byte	0x04, 0x17
        /*004a*/ 	.short	(.L_87 - .L_86)
.L_86:
        /*004c*/ 	.word	0x00000000
        /*0050*/ 	.short	0x0000
        /*0052*/ 	.short	0x0000
        /*0054*/ 	.byte	0x00, 0xf5, 0x21, 0x00


	//----- nvinfo : EIATTR_SPARSE_MMA_MASK
	.align		4
.L_87:
        /*0058*/ 	.byte	0x03, 0x50
        /*005a*/ 	.short	0x0000


	//----- nvinfo : EIATTR_MAXREG_COUNT
	.align		4
        /*005c*/ 	.byte	0x03, 0x1b
        /*005e*/ 	.short	0x00ff


	//----- nvinfo : EIATTR_NUM_BARRIERS
	.align		4
        /*0060*/ 	.byte	0x02, 0x4c
        /*0062*/ 	.byte	0x01
	.zero		1


	//----- nvinfo : EIATTR_MERCURY_ISA_VERSION
	.align		4
        /*0064*/ 	.byte	0x03, 0x5f
        /*0066*/ 	.short	0x0101


	//----- nvinfo : EIATTR_VRC_CTA_INIT_COUNT
	.align		4
        /*0068*/ 	.byte	0x02, 0x4a
	.zero		1
	.zero		1


	//----- nvinfo : EIATTR_EXIT_INSTR_OFFSETS
	.align		4
        /*006c*/ 	.byte	0x04, 0x1c
        /*006e*/ 	.short	(.L_89 - .L_88)


	//   ....[0]....
.L_88:
        /*0070*/ 	.word	0x00001560


	//   ....[1]....
        /*0074*/ 	.word	0x00001740


	//----- nvinfo : EIATTR_CRS_STACK_SIZE
	.align		4
.L_89:
        /*0078*/ 	.byte	0x04, 0x1e
        /*007a*/ 	.short	(.L_91 - .L_90)
.L_90:
        /*007c*/ 	.word	0x00000000


	//----- nvinfo : EIATTR_CBANK_PARAM_SIZE
	.align		4
.L_91:
        /*0080*/ 	.byte	0x03, 0x19
        /*0082*/ 	.short	0x001c


	//----- nvinfo : EIATTR_PARAM_CBANK
	.align		4
        /*0084*/ 	.byte	0x04, 0x0a
        /*0086*/ 	.short	(.L_93 - .L_92)
	.align		4
.L_92:
        /*0088*/ 	.word	index@(.nv.constant0.gap)
        /*008c*/ 	.short	0x0380
        /*008e*/ 	.short	0x001c


	//----- nvinfo : EIATTR_SW_WAR
	.align		4
.L_93:
        /*0090*/ 	.byte	0x04, 0x36
        /*0092*/ 	.short	(.L_95 - .L_94)
.L_94:
        /*0094*/ 	.word	0x00000008
.L_95:


//--------------------- .nv.info.mean_pooling     --------------------------
	.section	.nv.info.mean_pooling,"",@"SHT_CUDA_INFO"
	.sectionflags	@""
	.align	4


	//----- nvinfo : EIATTR_CUDA_API_VERSION
	.align		4
        /*0000*/ 	.byte	0x04, 0x37
        /*0002*/ 	.short	(.L_97 - .L_96)
.L_96:
        /*0004*/ 	.word	0x00000082


	//----- nvinfo : EIATTR_KPARAM_INFO
	.align		4
.L_97:
        /*0008*/ 	.byte	0x04, 0x17
        /*000a*/ 	.short	(.L_99 - .L_98)
.L_98:
        /*000c*/ 	.word	0x00000000
        /*0010*/ 	.short	0x0006
        /*0012*/ 	.short	0x0020
        /*0014*/ 	.byte	0x00, 0xf0, 0x11, 0x00


	//----- nvinfo : EIATTR_KPARAM_INFO
	.align		4
.L_99:
        /*0018*/ 	.byte	0x04, 0x17
        /*001a*/ 	.short	(.L_101 - .L_100)
.L_100:
        /*001c*/ 	.word	0x00000000
        /*0020*/ 	.short	0x0005
        /*0022*/ 	.short	0x001c
        /*0024*/ 	.byte	0x00, 0xf0, 0x11, 0x00


	//----- nvinfo : EIATTR_KPARAM_INFO
	.align		4
.L_101:
        /*0028*/ 	.byte	0x04, 0x17
        /*002a*/ 	.short	(.L_103 - .L_102)
.L_102:
        /*002c*/ 	.word	0x00000000
        /*0030*/ 	.short	0x0004
        /*0032*/ 	.short	0x0018
        /*0034*/ 	.byte	0x00, 0xf0, 0x11, 0x00


	//----- nvinfo : EIATTR_KPARAM_INFO
	.align		4
.L_103:
        /*0038*/ 	.byte	0x04, 0x17
        /*003a*/ 	.short	(.L_105 - .L_104)
.L_104:
        /*003c*/ 	.word	0x00000000
        /*0040*/ 	.short	0x0003
        /*0042*/ 	.short	0x0014
        /*0044*/ 	.byte	0x00, 0xf0, 0x11, 0x00


	//----- nvinfo : EIATTR_KPARAM_INFO
	.align		4
.L_105:
        /*0048*/ 	.byte	0x04, 0x17
        /*004a*/ 	.short	(.L_107 - .L_106)
.L_106:
        /*004c*/ 	.word	0x00000000
        /*0050*/ 	.short	0x0002
        /*0052*/ 	.short	0x0010
        /*0054*/ 	.byte	0x00, 0xf0, 0x11, 0x00


	//----- nvinfo : EIATTR_KPARAM_INFO
	.align		4
.L_107:
        /*0058*/ 	.byte	0x04, 0x17
        /*005a*/ 	.short	(.L_109 - .L_108)
.L_108:
        /*005c*/ 	.word	0x00000000
        /*0060*/ 	.short	0x0001
        /*0062*/ 	.short	0x0008
        /*0064*/ 	.byte	0x00, 0xf5, 0x21, 0x00


	//----- nvinfo : EIATTR_KPARAM_INFO
	.align		4
.L_109:
        /*0068*/ 	.byte	0x04, 0x17
        /*006a*/ 	.short	(.L_111 - .L_110)
.L_110:
        /*006c*/ 	.word	0x00000000
        /*0070*/ 	.short	0x0000
        /*0072*/ 	.short	0x0000
        /*0074*/ 	.byte	0x00, 0xf5, 0x21, 0x00


	//----- nvinfo : EIATTR_SPARSE_MMA_MASK
	.align		4
.L_111:
        /*0078*/ 	.byte	0x03, 0x50
        /*007a*/ 	.short	0x0000


	//----- nvinfo : EIATTR_MAXREG_COUNT
	.align		4
        /*007c*/ 	.byte	0x03, 0x1b
        /*007e*/ 	.short	0x00ff


	//----- nvinfo : EIATTR_MERCURY_ISA_VERSION
	.align		4
        /*0080*/ 	.byte	0x03, 0x5f
        /*0082*/ 	.short	0x0101


	//----- nvinfo : EIATTR_VRC_CTA_INIT_COUNT
	.align		4
        /*0084*/ 	.byte	0x02, 0x4a
	.zero		1
	.zero		1


	//----- nvinfo : EIATTR_EXIT_INSTR_OFFSETS
	.align		4
        /*0088*/ 	.byte	0x04, 0x1c
        /*008a*/ 	.short	(.L_113 - .L_112)


	//   ....[0]....
.L_112:
        /*008c*/ 	.word	0x000001b0


	//   ....[1]....
        /*0090*/ 	.word	0x00000850


	//   ....[2]....
        /*0094*/ 	.word	0x000016d0


	//----- nvinfo : EIATTR_CRS_STACK_SIZE
	.align		4
.L_113:
        /*0098*/ 	.byte	0x04, 0x1e
        /*009a*/ 	.short	(.L_115 - .L_114)
.L_114:
        /*009c*/ 	.word	0x00000000


	//----- nvinfo : EIATTR_CBANK_PARAM_SIZE
	.align		4
.L_115:
        /*00a0*/ 	.byte	0x03, 0x19
        /*00a2*/ 	.short	0x0024


	//----- nvinfo : EIATTR_PARAM_CBANK
	.align		4
        /*00a4*/ 	.byte	0x04, 0x0a
        /*00a6*/ 	.short	(.L_117 - .L_116)
	.align		4
.L_116:
        /*00a8*/ 	.word	index@(.nv.constant0.mean_pooling)
        /*00ac*/ 	.short	0x0380
        /*00ae*/ 	.short	0x0024


	//----- nvinfo : EIATTR_SW_WAR
	.align		4
.L_117:
        /*00b0*/ 	.byte	0x04, 0x36
        /*00b2*/ 	.short	(.L_119 - .L_118)
.L_118:
        /*00b4*/ 	.word	0x00000008
.L_119:


//--------------------- .nv.info.conv2d           --------------------------
	.section	.nv.info.conv2d,"",@"SHT_CUDA_INFO"
	.sectionflags	@""
	.align	4


	//----- nvinfo : EIATTR_CUDA_API_VERSION
	.align		4
        /*0000*/ 	.byte	0x04, 0x37
        /*0002*/ 	.short	(.L_121 - .L_120)
.L_120:
        /*0004*/ 	.word	0x00000082


	//----- nvinfo : EIATTR_KPARAM_INFO
	.align		4
.L_121:
        /*0008*/ 	.byte	0x04, 0x17
        /*000a*/ 	.short	(.L_123 - .L_122)
.L_122:
        /*000c*/ 	.word	0x00000000
        /*0010*/ 	.short	0x0008
        /*0012*/ 	.short	0x002c
        /*0014*/ 	.byte	0x00, 0xf0, 0x11, 0x00


	//----- nvinfo : EIATTR_KPARAM_INFO
	.align		4
.L_123:
        /*0018*/ 	.byte	0x04, 0x17
        /*001a*/ 	.short	(.L_125 - .L_124)
.L_124:
        /*001c*/ 	.word	0x00000000
        /*0020*/ 	.short	0x0007
        /*0022*/ 	.short	0x0028
        /*0024*/ 	.byte	0x00, 0xf0, 0x11, 0x00


	//----- nvinfo : EIATTR_KPARAM_INFO
	.align		4
.L_125:
        /*0028*/ 	.byte	0x04, 0x17
        /*002a*/ 	.short	(.L_127 - .L_126)
.L_126:
        /*002c*/ 	.word	0x00000000
        /*0030*/ 	.short	0x0006
        /*0032*/ 	.short	0x0024
        /*0034*/ 	.byte	0x00, 0xf0, 0x11, 0x00


	//----- nvinfo : EIATTR_KPARAM_INFO
	.align		4
.L_127:
        /*0038*/ 	.byte	0x04, 0x17
        /*003a*/ 	.short	(.L_129 - .L_128)
.L_128:
        /*003c*/ 	.word	0x00000000
        /*0040*/ 	.short	0x0005
        /*0042*/ 	.short	0x0020
        /*0044*/ 	.byte	0x00, 0xf0, 0x11, 0x00


	//----- nvinfo : EIATTR_KPARAM_INFO
	.align		4
.L_129:
        /*0048*/ 	.byte	0x04, 0x17
        /*004a*/ 	.short	(.L_131 - .L_130)
.L_130:
        /*004c*/ 	.word	0x00000000
        /*0050*/ 	.short	0x0004
        /*0052*/ 	.short	0x001c
        /*0054*/ 	.byte	0x00, 0xf0, 0x11, 0x00


	//----- nvinfo : EIATTR_KPARAM_INFO
	.align		4
.L_131:
        /*0058*/ 	.byte	0x04, 0x17
        /*005a*/ 	.short	(.L_133 - .L_132)
.L_132:
        /*005c*/ 	.word	0x00000000
        /*0060*/ 	.short	0x0003
        /*0062*/ 	.short	0x0018
        /*0064*/ 	.byte	0x00, 0xf0, 0x11, 0x00


	//----- nvinfo : EIATTR_KPARAM_INFO
	.align		4
.L_133:
        /*0068*/ 	.byte	0x04, 0x17
        /*006a*/ 	.short	(.L_135 - .L_134)
.L_134:
        /*006c*/ 	.word	0x00000000
        /*0070*/ 	.short	0x0002
        /*0072*/ 	.short	0x0010
        /*0074*/ 	.byte	0x00, 0xf5, 0x21, 0x00


	//----- nvinfo : EIATTR_KPARAM_INFO
	.align		4
.L_135:
        /*0078*/ 	.byte	0x04, 0x17
        /*007a*/ 	.short	(.L_137 - .L_136)
.L_136:
        /*007c*/ 	.word	0x00000000
        /*0080*/ 	.short	0x0001
        /*0082*/ 	.short	0x0008
        /*0084*/ 	.byte	0x00, 0xf5, 0x21, 0x00


	//----- nvinfo : EIATTR_KPARAM_INFO
	.align		4
.L_137:
        /*0088*/ 	.byte	0x04, 0x17
        /*008a*/ 	.short	(.L_139 - .L_138)
.L_138:
        /*008c*/ 	.word	0x00000000
        /*0090*/ 	.short	0x0000
        /*0092*/ 	.short	0x0000
        /*0094*/ 	.byte	0x00, 0xf5, 0x21, 0x00


	//----- nvinfo : EIATTR_SPARSE_MMA_MASK
	.align		4
.L_139:
        /*0098*/ 	.byte	0x03, 0x50
        /*009a*/ 	.short	0x0000


	//----- nvinfo : EIATTR_MAXREG_COUNT
	.align		4
        /*009c*/ 	.byte	0x03, 0x1b
        /*009e*/ 	.short	0x00ff


	//----- nvinfo : EIATTR_NUM_BARRIERS
	.align		4
        /*00a0*/ 	.byte	0x02, 0x4c
        /*00a2*/ 	.byte	0x01
	.zero		1


	//----- nvinfo : EIATTR_MERCURY_ISA_VERSION
	.align		4
        /*00a4*/ 	.byte	0x03, 0x5f
        /*00a6*/ 	.short	0x0101


	//----- nvinfo : EIATTR_VRC_CTA_INIT_COUNT
	.align		4
        /*00a8*/ 	.byte	0x02, 0x4a
	.zero		1
	.zero		1


	//----- nvinfo : EIATTR_EXIT_INSTR_OFFSETS
	.align		4
        /*00ac*/ 	.byte	0x04, 0x1c
        /*00ae*/ 	.short	(.L_141 - .L_140)


	//   ....[0]....
.L_140:
        /*00b0*/ 	.word	0x00000b80


	//   ....[1]....
        /*00b4*/ 	.word	0x00000cd0


	//   ....[2]....
        /*00b8*/ 	.word	0x00001380


	//   ....[3]....
        /*00bc*/ 	.word	0x00002360


	//   ....[4]....
        /*00c0*/ 	.word	0x00002910


	//----- nvinfo : EIATTR_CRS_STACK_SIZE
	.align		4
.L_141:
        /*00c4*/ 	.byte	0x04, 0x1e
        /*00c6*/ 	.short	(.L_143 - .L_142)
.L_142:
        /*00c8*/ 	.word	0x00000000


	//----- nvinfo : EIATTR_CBANK_PARAM_SIZE
	.align		4
.L_143:
        /*00cc*/ 	.byte	0x03, 0x19
        /*00ce*/ 	.short	0x0030


	//----- nvinfo : EIATTR_PARAM_CBANK
	.align		4
        /*00d0*/ 	.byte	0x04, 0x0a
        /*00d2*/ 	.short	(.L_145 - .L_144)
	.align		4
.L_144:
        /*00d4*/ 	.word	index@(.nv.constant0.conv2d)
        /*00d8*/ 	.short	0x0380
        /*00da*/ 	.short	0x0030


	//----- nvinfo : EIATTR_SW_WAR
	.align		4
.L_145:
        /*00dc*/ 	.byte	0x04, 0x36
        /*00de*/ 	.short	(.L_147 - .L_146)
.L_146:
        /*00e0*/ 	.word	0x00000008
.L_147:


//--------------------- .nv.callgraph             --------------------------
	.section	.nv.callgraph,"",@"SHT_CUDA_CALLGRAPH"
	.align	4
	.sectionentsize	8
	.align		4
        /*0000*/ 	.word	0x00000000
	.align		4
        /*0004*/ 	.word	0xffffffff
	.align		4
        /*0008*/ 	.word	0x00000000
	.align		4
        /*000c*/ 	.word	0xfffffffe
	.align		4
        /*0010*/ 	.word	0x00000000
	.align		4
        /*0014*/ 	.word	0xfffffffd
	.align		4
        /*0018*/ 	.word	0x00000000
	.align		4
        /*001c*/ 	.word	0xfffffffc


//--------------------- .text.concat              --------------------------
	.section	.text.concat,"ax",@progbits
	.align	128
        .global         concat
        .type           concat,@function
        .size           concat,(.L_x_191 - concat)
        .other          concat,@"STO_CUDA_ENTRY STV_DEFAULT"
concat:
.text.concat:
[----:B------:R-:W-:Y:S01]  /*0000*/  LDC R1, c[0x0][0x37c] ;  /* 0x0000df00ff017b82 */ /* 0x000fe20000000800 */
[----:B------:R-:W0:Y:S07]  /*0010*/  S2R R0, SR_TID.X ;  /* 0x0000000000007919 */ /* 0x000e2e0000002100 */
[----:B------:R-:W0:Y:S08]  /*0020*/  S2UR UR4, SR_CTAID.X ;  /* 0x00000000000479c3 */ /* 0x000e300000002500 */
[----:B------:R-:W0:Y:S08]  /*0030*/  LDC R17, c[0x0][0x360] ;  /* 0x0000d800ff117b82 */ /* 0x000e300000000800 */
[----:B------:R-:W1:Y:S01]  /*0040*/  LDC R19, c[0x0][0x398] ;  /* 0x0000e600ff137b82 */ /* 0x000e620000000800 */
[----:B0-----:R-:W-:-:S05]  /*0050*/  IMAD R0, R17, UR4, R0 ;  /* 0x0000000411007c24 */ /* 0x001fca000f8e0200 */
[----:B-1----:R-:W-:-:S13]  /*0060*/  ISETP.GE.AND P0, PT, R0, R19, PT ;  /* 0x000000130000720c */ /* 0x002fda0003f06270 */
[----:B------:R-:W-:Y:S05]  /*0070*/  @P0 EXIT ;  /* 0x000000000000094d */ /* 0x000fea0003800000 */
[----:B------:R-:W0:Y:S01]  /*0080*/  LDC.64 R14, c[0x0][0x390] ;  /* 0x0000e400ff0e7b82 */ /* 0x000e220000000a00 */
[----:B------:R-:W1:Y:S01]  /*0090*/  LDCU UR4, c[0x0][0x370] ;  /* 0x00006e00ff0477ac */ /* 0x000e620008000800 */
[----:B------:R-:W2:Y:S06]  /*00a0*/  LDCU.64 UR6, c[0x0][0x358] ;  /* 0x00006b00ff0677ac */ /* 0x000eac0008000a00 */
[----:B------:R-:W3:Y:S08]  /*00b0*/  LDC.64 R12, c[0x0][0x380] ;  /* 0x0000e000ff0c7b82 */ /* 0x000ef00000000a00 */
[----:B------:R-:W4:Y:S01]  /*00c0*/  LDC.64 R10, c[0x0][0x388] ;  /* 0x0000e200ff0a7b82 */ /* 0x000f220000000a00 */
[----:B-1----:R-:W-:-:S07]  /*00d0*/  IMAD R17, R17, UR4, RZ ;  /* 0x0000000411117c24 */ /* 0x002fce000f8e02ff */
.L_x_0:
[----:B-1--4-:R-:W-:-:S06]  /*00e0*/  IMAD.WIDE R2, R0, 0x4, R10 ;  /* 0x0000000400027825 */ /* 0x012fcc00078e020a */
[----:B--2---:R-:W2:Y:S01]  /*00f0*/  LDG.E R3, desc[UR6][R2.64] ;  /* 0x0000000602037981 */ /* 0x004ea2000c1e1900 */
[----:B---3--:R-:W-:-:S04]  /*0100*/  IMAD.WIDE R4, R0, 0x4, R12 ;  /* 0x0000000400047825 */ /* 0x008fc800078e020c */
[----:B0-----:R-:W-:Y:S01]  /*0110*/  IMAD.WIDE R6, R0, 0x4, R14 ;  /* 0x0000000400067825 */ /* 0x001fe200078e020e */
[----:B--2---:R1:W-:Y:S05]  /*0120*/  STG.E desc[UR6][R4.64], R3 ;  /* 0x0000000304007986 */ /* 0x0043ea000c101906 */
[----:B------:R-:W2:Y:S01]  /*0130*/  LDG.E R7, desc[UR6][R6.64] ;  /* 0x0000000606077981 */ /* 0x000ea2000c1e1900 */
[----:B------:R-:W-:Y:S01]  /*0140*/  IMAD.WIDE R8, R19, 0x4, R4 ;  /* 0x0000000413087825 */ /* 0x000fe200078e0204 */
[----:B------:R-:W-:-:S04]  /*0150*/  IADD3 R0, PT, PT, R17, R0, RZ ;  /* 0x0000000011007210 */ /* 0x000fc80007ffe0ff */
[----:B------:R-:W-:Y:S01]  /*0160*/  ISETP.GE.AND P0, PT, R0, R19, PT ;  /* 0x000000130000720c */ /* 0x000fe20003f06270 */
[----:B--2---:R1:W-:-:S12]  /*0170*/  STG.E desc[UR6][R8.64], R7 ;  /* 0x0000000708007986 */ /* 0x0043d8000c101906 */
[----:B------:R-:W-:Y:S05]  /*0180*/  @!P0 BRA `(.L_x_0) ;  /* 0xfffffffc00d48947 */ /* 0x000fea000383ffff */
[----:B------:R-:W-:Y:S05]  /*0190*/  EXIT ;  /* 0x000000000000794d */ /* 0x000fea0003800000 */
.L_x_1:
[----:B------:R-:W-:-:S00]  /*01a0*/  BRA `(.L_x_1) ;  /* 0xfffffffc00fc7947 */ /* 0x000fc0000383ffff */
[----:B------:R-:W-:-:S00]  /*01b0*/  NOP ;  /* 0x0000000000007918 */ /* 0x000fc00000000000 */
        /* <DEDUP_REMOVED lines=12> */
.L_x_191:


//--------------------- .text.dot_product         --------------------------
	.section	.text.dot_product,"ax",@progbits
	.align	128
        .global         dot_product
        .type           dot_product,@function
        .size           dot_product,(.L_x_192 - dot_product)
        .other          dot_product,@"STO_CUDA_ENTRY STV_DEFAULT"
dot_product:
.text.dot_product:
[----:B------:R-:W-:Y:S01]  /*0000*/  LDC R1, c[0x0][0x37c] ;  /* 0x0000df00ff017b82 */ /* 0x000fe20000000800 */
[----:B------:R-:W0:Y:S07]  /*0010*/  S2R R12, SR_TID.X ;  /* 0x00000000000c7919 */ /* 0x000e2e0000002100 */
[----:B------:R-:W0:Y:S01]  /*0020*/  S2UR UR4, SR_CTAID.X ;  /* 0x00000000000479c3 */ /* 0x000e220000002500 */
[----:B------:R-:W1:Y:S01]  /*0030*/  LDCU UR7, c[0x0][0x398] ;  /* 0x00007300ff0777ac */ /* 0x000e620008000800 */
[----:B------:R-:W-:Y:S01]  /*0040*/  BSSY.RECONVERGENT B0, `(.L_x_2) ;  /* 0x0000014000007945 */ /* 0x000fe20003800200 */
[----:B------:R-:W-:-:S05]  /*0050*/  HFMA2 R10, -RZ, RZ, 0, 0 ;  /* 0x00000000ff0a7431 */ /* 0x000fca00000001ff */
[----:B------:R-:W0:Y:S02]  /*0060*/  LDC R11, c[0x0][0x360] ;  /* 0x0000d800ff0b7b82 */ /* 0x000e240000000800 */
[----:B0-----:R-:W-:Y:S01]  /*0070*/  IMAD R0, R11, UR4, R12 ;  /* 0x000000040b007c24 */ /* 0x001fe2000f8e020c */
[----:B------:R-:W0:Y:S04]  /*0080*/  LDCU.64 UR4, c[0x0][0x358] ;  /* 0x00006b00ff0477ac */ /* 0x000e280008000a00 */
[----:B-1----:R-:W-:-:S13]  /*0090*/  ISETP.GE.AND P0, PT, R0, UR7, PT ;  /* 0x0000000700007c0c */ /* 0x002fda000bf06270 */
[----:B------:R-:W-:Y:S05]  /*00a0*/  @P0 BRA `(.L_x_3) ;  /* 0x0000000000340947 */ /* 0x000fea0003800000 */
[----:B------:R-:W1:Y:S01]  /*00b0*/  LDC.64 R6, c[0x0][0x380] ;  /* 0x0000e000ff067b82 */ /* 0x000e620000000a00 */
[----:B------:R-:W2:Y:S01]  /*00c0*/  LDCU UR6, c[0x0][0x370] ;  /* 0x00006e00ff0677ac */ /* 0x000ea20008000800 */
[----:B------:R-:W-:-:S06]  /*00d0*/  MOV R10, RZ ;  /* 0x000000ff000a7202 */ /* 0x000fcc0000000f00 */
[----:B------:R-:W3:Y:S01]  /*00e0*/  LDC.64 R8, c[0x0][0x388] ;  /* 0x0000e200ff087b82 */ /* 0x000ee20000000a00 */
[----:B--2---:R-:W-:-:S07]  /*00f0*/  IMAD R11, R11, UR6, RZ ;  /* 0x000000060b0b7c24 */ /* 0x004fce000f8e02ff */
.L_x_4:
[----:B-1----:R-:W-:-:S04]  /*0100*/  IMAD.WIDE R2, R0, 0x4, R6 ;  /* 0x0000000400027825 */ /* 0x002fc800078e0206 */
[----:B---3--:R-:W-:Y:S02]  /*0110*/  IMAD.WIDE R4, R0, 0x4, R8 ;  /* 0x0000000400047825 */ /* 0x008fe400078e0208 */
[----:B0-----:R-:W2:Y:S04]  /*0120*/  LDG.E R3, desc[UR4][R2.64] ;  /* 0x0000000402037981 */ /* 0x001ea8000c1e1900 */
[----:B------:R-:W2:Y:S01]  /*0130*/  LDG.E R4, desc[UR4][R4.64] ;  /* 0x0000000404047981 */ /* 0x000ea2000c1e1900 */
[----:B------:R-:W-:-:S04]  /*0140*/  IADD3 R0, PT, PT, R11, R0, RZ ;  /* 0x000000000b007210 */ /* 0x000fc80007ffe0ff */
[----:B------:R-:W-:Y:S01]  /*0150*/  ISETP.GE.AND P0, PT, R0, UR7, PT ;  /* 0x0000000700007c0c */ /* 0x000fe2000bf06270 */
[----:B--2---:R-:W-:-:S12]  /*0160*/  FFMA R10, R3, R4, R10 ;  /* 0x00000004030a7223 */ /* 0x004fd8000000000a */
[----:B------:R-:W-:Y:S05]  /*0170*/  @!P0 BRA `(.L_x_4) ;  /* 0xfffffffc00e08947 */ /* 0x000fea000383ffff */
.L_x_3:
[----:B0-----:R-:W-:Y:S05]  /*0180*/  BSYNC.RECONVERGENT B0 ;  /* 0x0000000000007941 */ /* 0x001fea0003800200 */
.L_x_2:
[----:B------:R-:W0:Y:S01]  /*0190*/  SHFL.DOWN PT, R3, R10, 0x10, 0x1f ;  /* 0x0a001f000a037f89 */ /* 0x000e2200000e0000 */
[----:B------:R-:W-:Y:S01]  /*01a0*/  LOP3.LUT P0, RZ, R12, 0x1f, RZ, 0xc0, !PT ;  /* 0x0000001f0cff7812 */ /* 0x000fe2000780c0ff */
[----:B0-----:R-:W-:-:S05]  /*01b0*/  FADD R3, R3, R10 ;  /* 0x0000000a03037221 */ /* 0x001fca0000000000 */
[----:B------:R-:W0:Y:S02]  /*01c0*/  SHFL.DOWN PT, R0, R3, 0x8, 0x1f ;  /* 0x09001f0003007f89 */ /* 0x000e2400000e0000 */
[----:B0-----:R-:W-:-:S05]  /*01d0*/  FADD R0, R3, R0 ;  /* 0x0000000003007221 */ /* 0x001fca0000000000 */
[----:B------:R-:W0:Y:S02]  /*01e0*/  SHFL.DOWN PT, R5, R0, 0x4, 0x1f ;  /* 0x08801f0000057f89 */ /* 0x000e2400000e0000 */
[----:B0-----:R-:W-:-:S05]  /*01f0*/  FADD R5, R0, R5 ;  /* 0x0000000500057221 */ /* 0x001fca0000000000 */
[----:B------:R-:W0:Y:S02]  /*0200*/  SHFL.DOWN PT, R2, R5, 0x2, 0x1f ;  /* 0x08401f0005027f89 */ /* 0x000e2400000e0000 */
[----:B0-----:R-:W-:-:S05]  /*0210*/  FADD R4, R5, R2 ;  /* 0x0000000205047221 */ /* 0x001fca0000000000 */
[----:B------:R0:W1:Y:S01]  /*0220*/  SHFL.DOWN PT, R7, R4, 0x1, 0x1f ;  /* 0x08201f0004077f89 */ /* 0x00006200000e0000 */
[----:B------:R-:W-:Y:S05]  /*0230*/  @P0 EXIT ;  /* 0x000000000000094d */ /* 0x000fea0003800000 */
[----:B------:R-:W2:Y:S01]  /*0240*/  LDC.64 R2, c[0x0][0x390] ;  /* 0x0000e400ff027b82 */ /* 0x000ea20000000a00 */
[----:B-1----:R-:W-:-:S05]  /*0250*/  FADD R7, R4, R7 ;  /* 0x0000000704077221 */ /* 0x002fca0000000000 */
[----:B--2---:R-:W-:Y:S01]  /*0260*/  REDG.E.ADD.F32.FTZ.RN.STRONG.GPU desc[UR4][R2.64], R7 ;  /* 0x00000007020079a6 */ /* 0x004fe2000c12f304 */
[----:B------:R-:W-:Y:S05]  /*0270*/  EXIT ;  /* 0x000000000000794d */ /* 0x000fea0003800000 */
.L_x_5:
        /* <DEDUP_REMOVED lines=16> */
.L_x_192:


//--------------------- .text.gap                 --------------------------
	.section	.text.gap,"ax",@progbits
	.align	128
        .global         gap
        .type           gap,@function
        .size           gap,(.L_x_188 - gap)
        .other          gap,@"STO_CUDA_ENTRY STV_DEFAULT"
gap:
.text.gap:
[----:B------:R-:W-:Y:S01]  /*0000*/  LDC R1, c[0x0][0x37c] ;  /* 0x0000df00ff017b82 */ /* 0x000fe20000000800 */
[----:B------:R-:W0:Y:S07]  /*0010*/  S2R R0, SR_TID.X ;  /* 0x0000000000007919 */ /* 0x000e2e0000002100 */
[----:B------:R-:W0:Y:S01]  /*0020*/  LDC R7, c[0x0][0x398] ;  /* 0x0000e600ff077b82 */ /* 0x000e220000000800 */
[----:B------:R-:W-:Y:S01]  /*0030*/  BSSY.RECONVERGENT B0, `(.L_x_6) ;  /* 0x000000d000007945 */ /* 0x000fe20003800200 */
[----:B0-----:R-:W-:-:S13]  /*0040*/  ISETP.GE.AND P0, PT, R0, R7, PT ;  /* 0x000000070000720c */ /* 0x001fda0003f06270 */
[----:B------:R-:W-:Y:S05]  /*0050*/  @P0 BRA `(.L_x_7) ;  /* 0x0000000000280947 */ /* 0x000fea0003800000 */
[----:B------:R-:W0:Y:S01]  /*0060*/  S2R R5, SR_CgaCtaId ;  /* 0x0000000000057919 */ /* 0x000e220000008800 */
[----:B------:R-:W1:Y:S01]  /*0070*/  LDC R6, c[0x0][0x360] ;  /* 0x0000d800ff067b82 */ /* 0x000e620000000800 */
[----:B------:R-:W-:Y:S01]  /*0080*/  MOV R2, 0x400 ;  /* 0x0000040000027802 */ /* 0x000fe20000000f00 */
[----:B------:R-:W-:-:S03]  /*0090*/  IMAD.MOV.U32 R3, RZ, RZ, R0 ;  /* 0x000000ffff037224 */ /* 0x000fc600078e0000 */
[----:B0-----:R-:W-:-:S07]  /*00a0*/  LEA R2, R5, R2, 0x18 ;  /* 0x0000000205027211 */ /* 0x001fce00078ec0ff */
.L_x_8:
[----:B------:R-:W-:Y:S01]  /*00b0*/  IMAD R4, R3, 0x4, R2 ;  /* 0x0000000403047824 */ /* 0x000fe200078e0202 */
[----:B-1----:R-:W-:-:S04]  /*00c0*/  IADD3 R3, PT, PT, R6, R3, RZ ;  /* 0x0000000306037210 */ /* 0x002fc80007ffe0ff */
[----:B------:R0:W-:Y:S01]  /*00d0*/  STS [R4], RZ ;  /* 0x000000ff04007388 */ /* 0x0001e20000000800 */
[----:B------:R-:W-:-:S13]  /*00e0*/  ISETP.GE.AND P0, PT, R3, R7, PT ;  /* 0x000000070300720c */ /* 0x000fda0003f06270 */
[----:B0-----:R-:W-:Y:S05]  /*00f0*/  @!P0 BRA `(.L_x_8) ;  /* 0xfffffffc00ec8947 */ /* 0x001fea000383ffff */
.L_x_7:
[----:B------:R-:W-:Y:S05]  /*0100*/  BSYNC.RECONVERGENT B0 ;  /* 0x0000000000007941 */ /* 0x000fea0003800200 */
.L_x_6:
[----:B------:R-:W0:Y:S01]  /*0110*/  S2UR UR4, SR_CTAID.X ;  /* 0x00000000000479c3 */ /* 0x000e220000002500 */
[----:B------:R-:W1:Y:S01]  /*0120*/  LDCU UR5, c[0x0][0x390] ;  /* 0x00007200ff0577ac */ /* 0x000e620008000800 */
[----:B------:R-:W2:Y:S06]  /*0130*/  LDCU.64 UR6, c[0x0][0x358] ;  /* 0x00006b00ff0677ac */ /* 0x000eac0008000a00 */
[----:B------:R-:W0:Y:S01]  /*0140*/  LDC R3, c[0x0][0x360] ;  /* 0x0000d800ff037b82 */ /* 0x000e220000000800 */
[----:B-1----:R-:W-:Y:S02]  /*0150*/  IMAD.U32 R9, RZ, RZ, UR5 ;  /* 0x00000005ff097e24 */ /* 0x002fe4000f8e00ff */
[----:B0-----:R-:W-:-:S05]  /*0160*/  IMAD R4, R3, UR4, R0 ;  /* 0x0000000403047c24 */ /* 0x001fca000f8e0200 */
[----:B------:R-:W-:Y:S01]  /*0170*/  BAR.SYNC.DEFER_BLOCKING 0x0 ;  /* 0x0000000000007b1d */ /* 0x000fe20000010000 */
[----:B------:R-:W-:-:S13]  /*0180*/  ISETP.GE.AND P0, PT, R4, R9, PT ;  /* 0x000000090400720c */ /* 0x000fda0003f06270 */
[----:B--2---:R-:W-:Y:S05]  /*0190*/  @P0 BRA `(.L_x_9) ;  /* 0x0000001000e00947 */ /* 0x004fea0003800000 */
[----:B------:R-:W0:Y:S01]  /*01a0*/  S2R R5, SR_TID.Y ;  /* 0x0000000000057919 */ /* 0x000e220000002200 */
[----:B------:R-:W0:Y:S01]  /*01b0*/  S2UR UR4, SR_CTAID.Y ;  /* 0x00000000000479c3 */ /* 0x000e220000002600 */
[----:B------:R-:W-:-:S07]  /*01c0*/  ISETP.GE.AND P0, PT, R7, 0x1, PT ;  /* 0x000000010700780c */ /* 0x000fce0003f06270 */
[----:B------:R-:W0:Y:S02]  /*01d0*/  LDC R2, c[0x0][0x364] ;  /* 0x0000d900ff027b82 */ /* 0x000e240000000800 */
[----:B0-----:R-:W-:-:S04]  /*01e0*/  IMAD R2, R2, UR4, R5 ;  /* 0x0000000402027c24 */ /* 0x001fc8000f8e0205 */
[----:B------:R-:W-:Y:S05]  /*01f0*/  @!P0 BRA `(.L_x_9) ;  /* 0x0000001000c88947 */ /* 0x000fea0003800000 */
[----:B------:R-:W0:Y:S01]  /*0200*/  LDC.64 R16, c[0x0][0x388] ;  /* 0x0000e200ff107b82 */ /* 0x000e220000000a00 */
[C---:B------:R-:W-:Y:S02]  /*0210*/  LOP3.LUT R5, R7.reuse, 0xf, RZ, 0xc0, !PT ;  /* 0x0000000f07057812 */ /* 0x040fe400078ec0ff */
[C---:B------:R-:W-:Y:S02]  /*0220*/  LOP3.LUT R6, R7.reuse, 0x7, RZ, 0xc0, !PT ;  /* 0x0000000707067812 */ /* 0x040fe400078ec0ff */
[----:B------:R-:W-:Y:S02]  /*0230*/  LOP3.LUT R7, R7, 0x3, RZ, 0xc0, !PT ;  /* 0x0000000307077812 */ /* 0x000fe400078ec0ff */
[----:B0-----:R-:W-:-:S05]  /*0240*/  IADD3 R16, P0, PT, R16, 0x20, RZ ;  /* 0x0000002010107810 */ /* 0x001fca0007f1e0ff */
[----:B------:R-:W-:-:S08]  /*0250*/  IMAD.X R17, RZ, RZ, R17, P0 ;  /* 0x000000ffff117224 */ /* 0x000fd000000e0611 */
.L_x_81:
[----:B0-----:R-:W0:Y:S01]  /*0260*/  LDCU UR4, c[0x0][0x394] ;  /* 0x00007280ff0477ac */ /* 0x001e220008000800 */
[----:B------:R-:W-:Y:S01]  /*0270*/  BSSY B0, `(.L_x_10) ;  /* 0x0000124000007945 */ /* 0x000fe20003800000 */
[----:B0-----:R-:W-:-:S13]  /*0280*/  ISETP.GE.AND P0, PT, R2, UR4, PT ;  /* 0x0000000402007c0c */ /* 0x001fda000bf06270 */
[----:B-1----:R-:W-:Y:S05]  /*0290*/  @P0 BRA `(.L_x_11) ;  /* 0x0000001000840947 */ /* 0x002fea0003800000 */
[----:B------:R-:W-:-:S07]  /*02a0*/  MOV R9, R2 ;  /* 0x0000000200097202 */ /* 0x000fce0000000f00 */
.L_x_80:
[----:B01----:R-:W0:Y:S01]  /*02b0*/  LDC R11, c[0x0][0x398] ;  /* 0x0000e600ff0b7b82 */ /* 0x003e220000000800 */
[----:B------:R-:W-:Y:S05]  /*02c0*/  YIELD ;  /* 0x0000000000007946 */ /* 0x000fea0003800000 */
[----:B------:R-:W1:Y:S01]  /*02d0*/  LDCU UR4, c[0x0][0x394] ;  /* 0x00007280ff0477ac */ /* 0x000e620008000800 */
[----:B------:R-:W-:Y:S01]  /*02e0*/  IMAD.MOV.U32 R13, RZ, RZ, RZ ;  /* 0x000000ffff0d7224 */ /* 0x000fe200078e00ff */
[----:B0-----:R-:W-:Y:S01]  /*02f0*/  ISETP.GE.U32.AND P0, PT, R11, 0x10, PT ;  /* 0x000000100b00780c */ /* 0x001fe20003f06070 */
[----:B-1----:R-:W-:-:S04]  /*0300*/  IMAD R8, R4, UR4, R9 ;  /* 0x0000000404087c24 */ /* 0x002fc8000f8e0209 */
[----:B------:R-:W-:-:S08]  /*0310*/  IMAD R8, R8, R11, RZ ;  /* 0x0000000b08087224 */ /* 0x000fd000078e02ff */
[----:B------:R-:W-:Y:S05]  /*0320*/  @!P0 BRA `(.L_x_12) ;  /* 0x0000000800088947 */ /* 0x000fea0003800000 */
[----:B------:R-:W0:Y:S01]  /*0330*/  S2UR UR5, SR_CgaCtaId ;  /* 0x00000000000579c3 */ /* 0x000e220000008800 */
[----:B------:R-:W-:Y:S01]  /*0340*/  UMOV UR4, 0x400 ;  /* 0x0000040000047882 */ /* 0x000fe20000000000 */
[----:B------:R-:W-:Y:S01]  /*0350*/  LOP3.LUT R10, R11, 0x7ffffff0, RZ, 0xc0, !PT ;  /* 0x7ffffff00b0a7812 */ /* 0x000fe200078ec0ff */
[----:B------:R-:W-:Y:S01]  /*0360*/  BSSY B1, `(.L_x_13) ;  /* 0x000007d000017945 */ /* 0x000fe20003800000 */
[----:B------:R-:W-:Y:S02]  /*0370*/  IMAD.MOV.U32 R11, RZ, RZ, R8 ;  /* 0x000000ffff0b7224 */ /* 0x000fe400078e0008 */
[----:B------:R-:W-:Y:S01]  /*0380*/  IADD3 R12, PT, PT, -R10, RZ, RZ ;  /* 0x000000ff0a0c7210 */ /* 0x000fe20007ffe1ff */
[----:B0-----:R-:W-:-:S04]  /*0390*/  ULEA UR4, UR5, UR4, 0x18 ;  /* 0x0000000405047291 */ /* 0x001fc8000f8ec0ff */
[----:B------:R-:W-:-:S06]  /*03a0*/  UIADD3 UR4, UPT, UPT, UR4, 0x20, URZ ;  /* 0x0000002004047890 */ /* 0x000fcc000fffe0ff */
[----:B------:R-:W-:-:S07]  /*03b0*/  IMAD.U32 R13, RZ, RZ, UR4 ;  /* 0x00000004ff0d7e24 */ /* 0x000fce000f8e00ff */
.L_x_46:
[----:B0-----:R-:W-:-:S05]  /*03c0*/  IMAD.WIDE R18, R11, 0x4, R16 ;  /* 0x000000040b127825 */ /* 0x001fca00078e0210 */
[----:B------:R0:W5:Y:S01]  /*03d0*/  LDG.E R21, desc[UR6][R18.64+-0x20] ;  /* 0xffffe00612157981 */ /* 0x000162000c1e1900 */
[----:B------:R-:W-:Y:S05]  /*03e0*/  YIELD ;  /* 0x0000000000007946 */ /* 0x000fea0003800000 */
[----:B------:R-:W-:Y:S01]  /*03f0*/  BSSY.RECONVERGENT B2, `(.L_x_14) ;  /* 0x0000005000027945 */ /* 0x000fe20003800200 */
.L_x_15:
[----:B------:R-:W1:Y:S02]  /*0400*/  LDS R14, [R13+-0x20] ;  /* 0xffffe0000d0e7984 */ /* 0x000e640000000800 */
[----:B-1---5:R-:W-:-:S05]  /*0410*/  FADD R15, R21, R14 ;  /* 0x0000000e150f7221 */ /* 0x022fca0000000000 */
[----:B------:R-:W1:Y:S02]  /*0420*/  ATOMS.CAST.SPIN P0, [R13+-0x20], R14, R15 ;  /* 0xffffe00e0d00758d */ /* 0x000e64000180000f */
[----:B-1----:R-:W-:Y:S05]  /*0430*/  @!P0 BRA `(.L_x_15) ;  /* 0xfffffffc00f08947 */ /* 0x002fea000383ffff */
[----:B------:R-:W-:Y:S05]  /*0440*/  BSYNC.RECONVERGENT B2 ;  /* 0x0000000000027941 */ /* 0x000fea0003800200 */
.L_x_14:
[----:B------:R1:W5:Y:S01]  /*0450*/  LDG.E R21, desc[UR6][R18.64+-0x1c] ;  /* 0xffffe40612157981 */ /* 0x000362000c1e1900 */
[----:B------:R-:W-:Y:S01]  /*0460*/  BSSY.RECONVERGENT B2, `(.L_x_16) ;  /* 0x0000005000027945 */ /* 0x000fe20003800200 */
.L_x_17:
[----:B------:R-:W2:Y:S02]  /*0470*/  LDS R14, [R13+-0x1c] ;  /* 0xffffe4000d0e7984 */ /* 0x000ea40000000800 */
[----:B--2--5:R-:W-:-:S05]  /*0480*/  FADD R15, R21, R14 ;  /* 0x0000000e150f7221 */ /* 0x024fca0000000000 */
[----:B------:R-:W2:Y:S02]  /*0490*/  ATOMS.CAST.SPIN P0, [R13+-0x1c], R14, R15 ;  /* 0xffffe40e0d00758d */ /* 0x000ea4000180000f */
[----:B--2---:R-:W-:Y:S05]  /*04a0*/  @!P0 BRA `(.L_x_17) ;  /* 0xfffffffc00f08947 */ /* 0x004fea000383ffff */
[----:B------:R-:W-:Y:S05]  /*04b0*/  BSYNC.RECONVERGENT B2 ;  /* 0x0000000000027941 */ /* 0x000fea0003800200 */
.L_x_16:
[----:B------:R2:W5:Y:S01]  /*04c0*/  LDG.E R21, desc[UR6][R18.64+-0x18] ;  /* 0xffffe80612157981 */ /* 0x000562000c1e1900 */
[----:B------:R-:W-:Y:S01]  /*04d0*/  BSSY.RECONVERGENT B2, `(.L_x_18) ;  /* 0x0000005000027945 */ /* 0x000fe20003800200 */
.L_x_19:
[----:B------:R-:W3:Y:S02]  /*04e0*/  LDS R14, [R13+-0x18] ;  /* 0xffffe8000d0e7984 */ /* 0x000ee40000000800 */
[----:B---3-5:R-:W-:-:S05]  /*04f0*/  FADD R15, R21, R14 ;  /* 0x0000000e150f7221 */ /* 0x028fca0000000000 */
[----:B------:R-:W3:Y:S02]  /*0500*/  ATOMS.CAST.SPIN P0, [R13+-0x18], R14, R15 ;  /* 0xffffe80e0d00758d */ /* 0x000ee4000180000f */
[----:B---3--:R-:W-:Y:S05]  /*0510*/  @!P0 BRA `(.L_x_19) ;  /* 0xfffffffc00f08947 */ /* 0x008fea000383ffff */
[----:B------:R-:W-:Y:S05]  /*0520*/  BSYNC.RECONVERGENT B2 ;  /* 0x0000000000027941 */ /* 0x000fea0003800200 */
.L_x_18:
[----:B------:R3:W5:Y:S01]  /*0530*/  LDG.E R21, desc[UR6][R18.64+-0x14] ;  /* 0xffffec0612157981 */ /* 0x000762000c1e1900 */
[----:B------:R-:W-:Y:S01]  /*0540*/  BSSY.RECONVERGENT B2, `(.L_x_20) ;  /* 0x0000005000027945 */ /* 0x000fe20003800200 */
.L_x_21:
[----:B------:R-:W4:Y:S02]  /*0550*/  LDS R14, [R13+-0x14] ;  /* 0xffffec000d0e7984 */ /* 0x000f240000000800 */
[----:B----45:R-:W-:-:S05]  /*0560*/  FADD R15, R21, R14 ;  /* 0x0000000e150f7221 */ /* 0x030fca0000000000 */
[----:B------:R-:W4:Y:S02]  /*0570*/  ATOMS.CAST.SPIN P0, [R13+-0x14], R14, R15 ;  /* 0xffffec0e0d00758d */ /* 0x000f24000180000f */
[----:B----4-:R-:W-:Y:S05]  /*0580*/  @!P0 BRA `(.L_x_21) ;  /* 0xfffffffc00f08947 */ /* 0x010fea000383ffff */
[----:B------:R-:W-:Y:S05]  /*0590*/  BSYNC.RECONVERGENT B2 ;  /* 0x0000000000027941 */ /* 0x000fea0003800200 */
.L_x_20:
[----:B------:R4:W5:Y:S01]  /*05a0*/  LDG.E R21, desc[UR6][R18.64+-0x10] ;  /* 0xfffff00612157981 */ /* 0x000962000c1e1900 */
[----:B------:R-:W-:Y:S01]  /*05b0*/  BSSY.RECONVERGENT B2, `(.L_x_22) ;  /* 0x0000005000027945 */ /* 0x000fe20003800200 */
.L_x_23:
[----:B------:R-:W0:Y:S02]  /*05c0*/  LDS R14, [R13+-0x10] ;  /* 0xfffff0000d0e7984 */ /* 0x000e240000000800 */
[----:B0----5:R-:W-:-:S05]  /*05d0*/  FADD R15, R21, R14 ;  /* 0x0000000e150f7221 */ /* 0x021fca0000000000 */
[----:B------:R-:W0:Y:S02]  /*05e0*/  ATOMS.CAST.SPIN P0, [R13+-0x10], R14, R15 ;  /* 0xfffff00e0d00758d */ /* 0x000e24000180000f */
[----:B0-----:R-:W-:Y:S05]  /*05f0*/  @!P0 BRA `(.L_x_23) ;  /* 0xfffffffc00f08947 */ /* 0x001fea000383ffff */
[----:B------:R-:W-:Y:S05]  /*0600*/  BSYNC.RECONVERGENT B2 ;  /* 0x0000000000027941 */ /* 0x000fea0003800200 */
.L_x_22:
[----:B------:R0:W5:Y:S01]  /*0610*/  LDG.E R21, desc[UR6][R18.64+-0xc] ;  /* 0xfffff40612157981 */ /* 0x000162000c1e1900 */
[----:B------:R-:W-:Y:S01]  /*0620*/  BSSY.RECONVERGENT B2, `(.L_x_24) ;  /* 0x0000005000027945 */ /* 0x000fe20003800200 */
.L_x_25:
[----:B------:R-:W1:Y:S02]  /*0630*/  LDS R14, [R13+-0xc] ;  /* 0xfffff4000d0e7984 */ /* 0x000e640000000800 */
[----:B-1---5:R-:W-:-:S05]  /*0640*/  FADD R15, R21, R14 ;  /* 0x0000000e150f7221 */ /* 0x022fca0000000000 */
[----:B------:R-:W1:Y:S02]  /*0650*/  ATOMS.CAST.SPIN P0, [R13+-0xc], R14, R15 ;  /* 0xfffff40e0d00758d */ /* 0x000e64000180000f */
[----:B-1----:R-:W-:Y:S05]  /*0660*/  @!P0 BRA `(.L_x_25) ;  /* 0xfffffffc00f08947 */ /* 0x002fea000383ffff */
[----:B------:R-:W-:Y:S05]  /*0670*/  BSYNC.RECONVERGENT B2 ;  /* 0x0000000000027941 */ /* 0x000fea0003800200 */
.L_x_24:
[----:B------:R1:W5:Y:S01]  /*0680*/  LDG.E R21, desc[UR6][R18.64+-0x8] ;  /* 0xfffff80612157981 */ /* 0x000362000c1e1900 */
[----:B------:R-:W-:Y:S01]  /*0690*/  BSSY.RECONVERGENT B2, `(.L_x_26) ;  /* 0x0000005000027945 */ /* 0x000fe20003800200 */
.L_x_27:
[----:B------:R-:W0:Y:S02]  /*06a0*/  LDS R14, [R13+-0x8] ;  /* 0xfffff8000d0e7984 */ /* 0x000e240000000800 */
[----:B0----5:R-:W-:-:S05]  /*06b0*/  FADD R15, R21, R14 ;  /* 0x0000000e150f7221 */ /* 0x021fca0000000000 */
[----:B------:R-:W0:Y:S02]  /*06c0*/  ATOMS.CAST.SPIN P0, [R13+-0x8], R14, R15 ;  /* 0xfffff80e0d00758d */ /* 0x000e24000180000f */
[----:B0-----:R-:W-:Y:S05]  /*06d0*/  @!P0 BRA `(.L_x_27) ;  /* 0xfffffffc00f08947 */ /* 0x001fea000383ffff */
[----:B------:R-:W-:Y:S05]  /*06e0*/  BSYNC.RECONVERGENT B2 ;  /* 0x0000000000027941 */ /* 0x000fea0003800200 */
.L_x_26:
[----:B------:R0:W5:Y:S01]  /*06f0*/  LDG.E R21, desc[UR6][R18.64+-0x4] ;  /* 0xfffffc0612157981 */ /* 0x000162000c1e1900 */
[----:B------:R-:W-:Y:S01]  /*0700*/  BSSY.RECONVERGENT B2, `(.L_x_28) ;  /* 0x0000005000027945 */ /* 0x000fe20003800200 */
.L_x_29:
[----:B------:R-:W1:Y:S02]  /*0710*/  LDS R14, [R13+-0x4] ;  /* 0xfffffc000d0e7984 */ /* 0x000e640000000800 */
[----:B-1---5:R-:W-:-:S05]  /*0720*/  FADD R15, R21, R14 ;  /* 0x0000000e150f7221 */ /* 0x022fca0000000000 */
[----:B------:R-:W1:Y:S02]  /*0730*/  ATOMS.CAST.SPIN P0, [R13+-0x4], R14, R15 ;  /* 0xfffffc0e0d00758d */ /* 0x000e64000180000f */
[----:B-1----:R-:W-:Y:S05]  /*0740*/  @!P0 BRA `(.L_x_29) ;  /* 0xfffffffc00f08947 */ /* 0x002fea000383ffff */
[----:B------:R-:W-:Y:S05]  /*0750*/  BSYNC.RECONVERGENT B2 ;  /* 0x0000000000027941 */ /* 0x000fea0003800200 */
.L_x_28:
[----:B------:R1:W5:Y:S01]  /*0760*/  LDG.E R21, desc[UR6][R18.64] ;  /* 0x0000000612157981 */ /* 0x000362000c1e1900 */
[----:B------:R-:W-:Y:S01]  /*0770*/  BSSY.RECONVERGENT B2, `(.L_x_30) ;  /* 0x0000005000027945 */ /* 0x000fe20003800200 */
.L_x_31:
[----:B------:R-:W0:Y:S02]  /*0780*/  LDS R14, [R13] ;  /* 0x000000000d0e7984 */ /* 0x000e240000000800 */
[----:B0----5:R-:W-:-:S05]  /*0790*/  FADD R15, R21, R14 ;  /* 0x0000000e150f7221 */ /* 0x021fca0000000000 */
[----:B------:R-:W0:Y:S02]  /*07a0*/  ATOMS.CAST.SPIN P0, [R13], R14, R15 ;  /* 0x0000000e0d00758d */ /* 0x000e24000180000f */
[----:B0-----:R-:W-:Y:S05]  /*07b0*/  @!P0 BRA `(.L_x_31) ;  /* 0xfffffffc00f08947 */ /* 0x001fea000383ffff */
[----:B------:R-:W-:Y:S05]  /*07c0*/  BSYNC.RECONVERGENT B2 ;  /* 0x0000000000027941 */ /* 0x000fea0003800200 */
.L_x_30:
[----:B------:R0:W5:Y:S01]  /*07d0*/  LDG.E R21, desc[UR6][R18.64+0x4] ;  /* 0x0000040612157981 */ /* 0x000162000c1e1900 */
[----:B------:R-:W-:Y:S01]  /*07e0*/  BSSY.RECONVERGENT B2, `(.L_x_32) ;  /* 0x0000005000027945 */ /* 0x000fe20003800200 */
.L_x_33:
[----:B------:R-:W1:Y:S02]  /*07f0*/  LDS R14, [R13+0x4] ;  /* 0x000004000d0e7984 */ /* 0x000e640000000800 */
[----:B-1---5:R-:W-:-:S05]  /*0800*/  FADD R15, R21, R14 ;  /* 0x0000000e150f7221 */ /* 0x022fca0000000000 */
[----:B------:R-:W1:Y:S02]  /*0810*/  ATOMS.CAST.SPIN P0, [R13+0x4], R14, R15 ;  /* 0x0000040e0d00758d */ /* 0x000e64000180000f */
[----:B-1----:R-:W-:Y:S05]  /*0820*/  @!P0 BRA `(.L_x_33) ;  /* 0xfffffffc00f08947 */ /* 0x002fea000383ffff */
[----:B------:R-:W-:Y:S05]  /*0830*/  BSYNC.RECONVERGENT B2 ;  /* 0x0000000000027941 */ /* 0x000fea0003800200 */
.L_x_32:
[----:B------:R1:W5:Y:S01]  /*0840*/  LDG.E R21, desc[UR6][R18.64+0x8] ;  /* 0x0000080612157981 */ /* 0x000362000c1e1900 */
[----:B------:R-:W-:Y:S01]  /*0850*/  BSSY.RECONVERGENT B2, `(.L_x_34) ;  /* 0x0000005000027945 */ /* 0x000fe20003800200 */
.L_x_35:
[----:B------:R-:W0:Y:S02]  /*0860*/  LDS R14, [R13+0x8] ;  /* 0x000008000d0e7984 */ /* 0x000e240000000800 */
[----:B0----5:R-:W-:-:S05]  /*0870*/  FADD R15, R21, R14 ;  /* 0x0000000e150f7221 */ /* 0x021fca0000000000 */
[----:B------:R-:W0:Y:S02]  /*0880*/  ATOMS.CAST.SPIN P0, [R13+0x8], R14, R15 ;  /* 0x0000080e0d00758d */ /* 0x000e24000180000f */
[----:B0-----:R-:W-:Y:S05]  /*0890*/  @!P0 BRA `(.L_x_35) ;  /* 0xfffffffc00f08947 */ /* 0x001fea000383ffff */
[----:B------:R-:W-:Y:S05]  /*08a0*/  BSYNC.RECONVERGENT B2 ;  /* 0x0000000000027941 */ /* 0x000fea0003800200 */
.L_x_34:
[----:B------:R0:W5:Y:S01]  /*08b0*/  LDG.E R21, desc[UR6][R18.64+0xc] ;  /* 0x00000c0612157981 */ /* 0x000162000c1e1900 */
[----:B------:R-:W-:Y:S01]  /*08c0*/  BSSY.RECONVERGENT B2, `(.L_x_36) ;  /* 0x0000005000027945 */ /* 0x000fe20003800200 */
.L_x_37:
[----:B------:R-:W1:Y:S02]  /*08d0*/  LDS R14, [R13+0xc] ;  /* 0x00000c000d0e7984 */ /* 0x000e640000000800 */
[----:B-1---5:R-:W-:-:S05]  /*08e0*/  FADD R15, R21, R14 ;  /* 0x0000000e150f7221 */ /* 0x022fca0000000000 */
[----:B------:R-:W1:Y:S02]  /*08f0*/  ATOMS.CAST.SPIN P0, [R13+0xc], R14, R15 ;  /* 0x00000c0e0d00758d */ /* 0x000e64000180000f */
[----:B-1----:R-:W-:Y:S05]  /*0900*/  @!P0 BRA `(.L_x_37) ;  /* 0xfffffffc00f08947 */ /* 0x002fea000383ffff */
[----:B------:R-:W-:Y:S05]  /*0910*/  BSYNC.RECONVERGENT B2 ;  /* 0x0000000000027941 */ /* 0x000fea0003800200 */
.L_x_36:
[----:B------:R1:W5:Y:S01]  /*0920*/  LDG.E R21, desc[UR6][R18.64+0x10] ;  /* 0x0000100612157981 */ /* 0x000362000c1e1900 */
[----:B------:R-:W-:Y:S01]  /*0930*/  BSSY.RECONVERGENT B2, `(.L_x_38) ;  /* 0x0000005000027945 */ /* 0x000fe20003800200 */
.L_x_39:
[----:B------:R-:W0:Y:S02]  /*0940*/  LDS R14, [R13+0x10] ;  /* 0x000010000d0e7984 */ /* 0x000e240000000800 */
[----:B0----5:R-:W-:-:S05]  /*0950*/  FADD R15, R21, R14 ;  /* 0x0000000e150f7221 */ /* 0x021fca0000000000 */
[----:B------:R-:W0:Y:S02]  /*0960*/  ATOMS.CAST.SPIN P0, [R13+0x10], R14, R15 ;  /* 0x0000100e0d00758d */ /* 0x000e24000180000f */
[----:B0-----:R-:W-:Y:S05]  /*0970*/  @!P0 BRA `(.L_x_39) ;  /* 0xfffffffc00f08947 */ /* 0x001fea000383ffff */
[----:B------:R-:W-:Y:S05]  /*0980*/  BSYNC.RECONVERGENT B2 ;  /* 0x0000000000027941 */ /* 0x000fea0003800200 */
.L_x_38:
[----:B------:R0:W5:Y:S01]  /*0990*/  LDG.E R21, desc[UR6][R18.64+0x14] ;  /* 0x0000140612157981 */ /* 0x000162000c1e1900 */
[----:B------:R-:W-:Y:S01]  /*09a0*/  BSSY.RECONVERGENT B2, `(.L_x_40) ;  /* 0x0000005000027945 */ /* 0x000fe20003800200 */
.L_x_41:
[----:B------:R-:W1:Y:S02]  /*09b0*/  LDS R14, [R13+0x14] ;  /* 0x000014000d0e7984 */ /* 0x000e640000000800 */
[----:B-1---5:R-:W-:-:S05]  /*09c0*/  FADD R15, R21, R14 ;  /* 0x0000000e150f7221 */ /* 0x022fca0000000000 */
[----:B------:R-:W1:Y:S02]  /*09d0*/  ATOMS.CAST.SPIN P0, [R13+0x14], R14, R15 ;  /* 0x0000140e0d00758d */ /* 0x000e64000180000f */
[----:B-1----:R-:W-:Y:S05]  /*09e0*/  @!P0 BRA `(.L_x_41) ;  /* 0xfffffffc00f08947 */ /* 0x002fea000383ffff */
[----:B------:R-:W-:Y:S05]  /*09f0*/  BSYNC.RECONVERGENT B2 ;  /* 0x0000000000027941 */ /* 0x000fea0003800200 */
.L_x_40:
[----:B------:R1:W5:Y:S01]  /*0a00*/  LDG.E R21, desc[UR6][R18.64+0x18] ;  /* 0x0000180612157981 */ /* 0x000362000c1e1900 */
[----:B------:R-:W-:Y:S01]  /*0a10*/  BSSY.RECONVERGENT B2, `(.L_x_42) ;  /* 0x0000005000027945 */ /* 0x000fe20003800200 */
.L_x_43:
[----:B------:R-:W0:Y:S02]  /*0a20*/  LDS R14, [R13+0x18] ;  /* 0x000018000d0e7984 */ /* 0x000e240000000800 */
[----:B0----5:R-:W-:-:S05]  /*0a30*/  FADD R15, R21, R14 ;  /* 0x0000000e150f7221 */ /* 0x021fca0000000000 */
[----:B------:R-:W0:Y:S02]  /*0a40*/  ATOMS.CAST.SPIN P0, [R13+0x18], R14, R15 ;  /* 0x0000180e0d00758d */ /* 0x000e24000180000f */
[----:B0-----:R-:W-:Y:S05]  /*0a50*/  @!P0 BRA `(.L_x_43) ;  /* 0xfffffffc00f08947 */ /* 0x001fea000383ffff */
[----:B------:R-:W-:Y:S05]  /*0a60*/  BSYNC.RECONVERGENT B2 ;  /* 0x0000000000027941 */ /* 0x000fea0003800200 */
.L_x_42:
[----:B-1234-:R0:W5:Y:S01]  /*0a70*/  LDG.E R19, desc[UR6][R18.64+0x1c] ;  /* 0x00001c0612137981 */ /* 0x01e162000c1e1900 */
[----:B------:R-:W-:Y:S01]  /*0a80*/  BSSY.RECONVERGENT B2, `(.L_x_44) ;  /* 0x0000005000027945 */ /* 0x000fe20003800200 */
.L_x_45:
[----:B------:R-:W1:Y:S02]  /*0a90*/  LDS R14, [R13+0x1c] ;  /* 0x00001c000d0e7984 */ /* 0x000e640000000800 */
[----:B-1---5:R-:W-:-:S05]  /*0aa0*/  FADD R15, R19, R14 ;  /* 0x0000000e130f7221 */ /* 0x022fca0000000000 */
[----:B------:R-:W1:Y:S02]  /*0ab0*/  ATOMS.CAST.SPIN P0, [R13+0x1c], R14, R15 ;  /* 0x00001c0e0d00758d */ /* 0x000e64000180000f */
[----:B-1----:R-:W-:Y:S05]  /*0ac0*/  @!P0 BRA `(.L_x_45) ;  /* 0xfffffffc00f08947 */ /* 0x002fea000383ffff */
[----:B------:R-:W-:Y:S05]  /*0ad0*/  BSYNC.RECONVERGENT B2 ;  /* 0x0000000000027941 */ /* 0x000fea0003800200 */
.L_x_44:
[----:B------:R-:W-:Y:S01]  /*0ae0*/  VIADD R12, R12, 0x10 ;  /* 0x000000100c0c7836 */ /* 0x000fe20000000000 */
[----:B------:R-:W-:Y:S01]  /*0af0*/  IADD3 R11, PT, PT, R11, 0x10, RZ ;  /* 0x000000100b0b7810 */ /* 0x000fe20007ffe0ff */
[----:B------:R-:W-:-:S03]  /*0b00*/  VIADD R13, R13, 0x40 ;  /* 0x000000400d0d7836 */ /* 0x000fc60000000000 */
[----:B------:R-:W-:-:S13]  /*0b10*/  ISETP.NE.AND P0, PT, R12, RZ, PT ;  /* 0x000000ff0c00720c */ /* 0x000fda0003f05270 */
[----:B------:R-:W-:Y:S05]  /*0b20*/  @P0 BRA `(.L_x_46) ;  /* 0xfffffff800240947 */ /* 0x000fea000383ffff */
[----:B------:R-:W-:Y:S05]  /*0b30*/  BSYNC B1 ;  /* 0x0000000000017941 */ /* 0x000fea0003800000 */
.L_x_13:
[----:B------:R-:W-:-:S07]  /*0b40*/  IMAD.MOV.U32 R13, RZ, RZ, R10 ;  /* 0x000000ffff0d7224 */ /* 0x000fce00078e000a */
.L_x_12:
[----:B------:R-:W-:-:S13]  /*0b50*/  ISETP.NE.AND P0, PT, R5, RZ, PT ;  /* 0x000000ff0500720c */ /* 0x000fda0003f05270 */
[----:B------:R-:W-:Y:S05]  /*0b60*/  @!P0 BRA `(.L_x_47) ;  /* 0x0000000800388947 */ /* 0x000fea0003800000 */
[----:B------:R-:W-:-:S04]  /*0b70*/  IADD3 R10, PT, PT, R5, -0x1, RZ ;  /* 0xffffffff050a7810 */ /* 0x000fc80007ffe0ff */
[----:B------:R-:W-:-:S13]  /*0b80*/  ISETP.GE.U32.AND P0, PT, R10, 0x7, PT ;  /* 0x000000070a00780c */ /* 0x000fda0003f06070 */
[----:B------:R-:W-:Y:S05]  /*0b90*/  @!P0 BRA `(.L_x_48) ;  /* 0x0000000400008947 */ /* 0x000fea0003800000 */
[----:B------:R-:W1:Y:S01]  /*0ba0*/  LDC.64 R10, c[0x0][0x388] ;  /* 0x0000e200ff0a7b82 */ /* 0x000e620000000a00 */
[----:B------:R-:W-:-:S04]  /*0bb0*/  IMAD.IADD R15, R8, 0x1, R13 ;  /* 0x00000001080f7824 */ /* 0x000fc800078e020d */
[----:B-1----:R-:W-:-:S05]  /*0bc0*/  IMAD.WIDE R10, R15, 0x4, R10 ;  /* 0x000000040f0a7825 */ /* 0x002fca00078e020a */
[----:B------:R1:W5:Y:S01]  /*0bd0*/  LDG.E R19, desc[UR6][R10.64] ;  /* 0x000000060a137981 */ /* 0x000362000c1e1900 */
[----:B------:R-:W2:Y:S01]  /*0be0*/  S2UR UR5, SR_CgaCtaId ;  /* 0x00000000000579c3 */ /* 0x000ea20000008800 */
[----:B------:R-:W-:Y:S01]  /*0bf0*/  UMOV UR4, 0x400 ;  /* 0x0000040000047882 */ /* 0x000fe20000000000 */
[----:B------:R-:W-:Y:S01]  /*0c00*/  BSSY.RECONVERGENT B1, `(.L_x_49) ;  /* 0x0000007000017945 */ /* 0x000fe20003800200 */
[----:B--2---:R-:W-:-:S06]  /*0c10*/  ULEA UR4, UR5, UR4, 0x18 ;  /* 0x0000000405047291 */ /* 0x004fcc000f8ec0ff */
[----:B-1----:R-:W-:-:S07]  /*0c20*/  LEA R12, R13, UR4, 0x2 ;  /* 0x000000040d0c7c11 */ /* 0x002fce000f8e10ff */
.L_x_50:
[----:B------:R-:W1:Y:S02]  /*0c30*/  LDS R14, [R12] ;  /* 0x000000000c0e7984 */ /* 0x000e640000000800 */
[----:B-1---5:R-:W-:-:S05]  /*0c40*/  FADD R15, R19, R14 ;  /* 0x0000000e130f7221 */ /* 0x022fca0000000000 */
[----:B------:R-:W1:Y:S02]  /*0c50*/  ATOMS.CAST.SPIN P0, [R12], R14, R15 ;  /* 0x0000000e0c00758d */ /* 0x000e64000180000f */
[----:B-1----:R-:W-:Y:S05]  /*0c60*/  @!P0 BRA `(.L_x_50) ;  /* 0xfffffffc00f08947 */ /* 0x002fea000383ffff */
[----:B------:R-:W-:Y:S05]  /*0c70*/  BSYNC.RECONVERGENT B1 ;  /* 0x0000000000017941 */ /* 0x000fea0003800200 */
.L_x_49:
[----:B------:R1:W5:Y:S01]  /*0c80*/  LDG.E R19, desc[UR6][R10.64+0x4] ;  /* 0x000004060a137981 */ /* 0x000362000c1e1900 */
[----:B------:R-:W-:Y:S01]  /*0c90*/  BSSY.RECONVERGENT B1, `(.L_x_51) ;  /* 0x0000005000017945 */ /* 0x000fe20003800200 */
.L_x_52:
[----:B------:R-:W2:Y:S02]  /*0ca0*/  LDS R14, [R12+0x4] ;  /* 0x000004000c0e7984 */ /* 0x000ea40000000800 */
[----:B--2--5:R-:W-:-:S05]  /*0cb0*/  FADD R15, R19, R14 ;  /* 0x0000000e130f7221 */ /* 0x024fca0000000000 */
[----:B------:R-:W2:Y:S02]  /*0cc0*/  ATOMS.CAST.SPIN P0, [R12+0x4], R14, R15 ;  /* 0x0000040e0c00758d */ /* 0x000ea4000180000f */
[----:B--2---:R-:W-:Y:S05]  /*0cd0*/  @!P0 BRA `(.L_x_52) ;  /* 0xfffffffc00f08947 */ /* 0x004fea000383ffff */
[----:B------:R-:W-:Y:S05]  /*0ce0*/  BSYNC.RECONVERGENT B1 ;  /* 0x0000000000017941 */ /* 0x000fea0003800200 */
.L_x_51:
[----:B------:R2:W5:Y:S01]  /*0cf0*/  LDG.E R19, desc[UR6][R10.64+0x8] ;  /* 0x000008060a137981 */ /* 0x000562000c1e1900 */
[----:B------:R-:W-:Y:S01]  /*0d00*/  BSSY.RECONVERGENT B1, `(.L_x_53) ;  /* 0x0000005000017945 */ /* 0x000fe20003800200 */
.L_x_54:
[----:B------:R-:W3:Y:S02]  /*0d10*/  LDS R14, [R12+0x8] ;  /* 0x000008000c0e7984 */ /* 0x000ee40000000800 */
[----:B---3-5:R-:W-:-:S05]  /*0d20*/  FADD R15, R19, R14 ;  /* 0x0000000e130f7221 */ /* 0x028fca0000000000 */
[----:B------:R-:W3:Y:S02]  /*0d30*/  ATOMS.CAST.SPIN P0, [R12+0x8], R14, R15 ;  /* 0x0000080e0c00758d */ /* 0x000ee4000180000f */
[----:B---3--:R-:W-:Y:S05]  /*0d40*/  @!P0 BRA `(.L_x_54) ;  /* 0xfffffffc00f08947 */ /* 0x008fea000383ffff */
[----:B------:R-:W-:Y:S05]  /*0d50*/  BSYNC.RECONVERGENT B1 ;  /* 0x0000000000017941 */ /* 0x000fea0003800200 */
.L_x_53:
[----:B------:R3:W5:Y:S01]  /*0d60*/  LDG.E R19, desc[UR6][R10.64+0xc] ;  /* 0x00000c060a137981 */ /* 0x000762000c1e1900 */
[----:B------:R-:W-:Y:S01]  /*0d70*/  BSSY.RECONVERGENT B1, `(.L_x_55) ;  /* 0x0000005000017945 */ /* 0x000fe20003800200 */
.L_x_56:
[----:B------:R-:W4:Y:S02]  /*0d80*/  LDS R14, [R12+0xc] ;  /* 0x00000c000c0e7984 */ /* 0x000f240000000800 */
[----:B----45:R-:W-:-:S05]  /*0d90*/  FADD R15, R19, R14 ;  /* 0x0000000e130f7221 */ /* 0x030fca0000000000 */
[----:B------:R-:W4:Y:S02]  /*0da0*/  ATOMS.CAST.SPIN P0, [R12+0xc], R14, R15 ;  /* 0x00000c0e0c00758d */ /* 0x000f24000180000f */
[----:B----4-:R-:W-:Y:S05]  /*0db0*/  @!P0 BRA `(.L_x_56) ;  /* 0xfffffffc00f08947 */ /* 0x010fea000383ffff */
[----:B------:R-:W-:Y:S05]  /*0dc0*/  BSYNC.RECONVERGENT B1 ;  /* 0x0000000000017941 */ /* 0x000fea0003800200 */
.L_x_55:
[----:B------:R4:W5:Y:S01]  /*0dd0*/  LDG.E R19, desc[UR6][R10.64+0x10] ;  /* 0x000010060a137981 */ /* 0x000962000c1e1900 */
[----:B------:R-:W-:Y:S01]  /*0de0*/  BSSY.RECONVERGENT B1, `(.L_x_57) ;  /* 0x0000005000017945 */ /* 0x000fe20003800200 */
.L_x_58:
[----:B------:R-:W0:Y:S02]  /*0df0*/  LDS R14, [R12+0x10] ;  /* 0x000010000c0e7984 */ /* 0x000e240000000800 */
[----:B0----5:R-:W-:-:S05]  /*0e00*/  FADD R15, R19, R14 ;  /* 0x0000000e130f7221 */ /* 0x021fca0000000000 */
[----:B------:R-:W0:Y:S02]  /*0e10*/  ATOMS.CAST.SPIN P0, [R12+0x10], R14, R15 ;  /* 0x0000100e0c00758d */ /* 0x000e24000180000f */
[----:B0-----:R-:W-:Y:S05]  /*0e20*/  @!P0 BRA `(.L_x_58) ;  /* 0xfffffffc00f08947 */ /* 0x001fea000383ffff */
[----:B------:R-:W-:Y:S05]  /*0e30*/  BSYNC.RECONVERGENT B1 ;  /* 0x0000000000017941 */ /* 0x000fea0003800200 */
.L_x_57:
[----:B------:R0:W5:Y:S01]  /*0e40*/  LDG.E R19, desc[UR6][R10.64+0x14] ;  /* 0x000014060a137981 */ /* 0x000162000c1e1900 */
[----:B------:R-:W-:Y:S01]  /*0e50*/  BSSY.RECONVERGENT B1, `(.L_x_59) ;  /* 0x0000005000017945 */ /* 0x000fe20003800200 */
.L_x_60:
[----:B------:R-:W1:Y:S02]  /*0e60*/  LDS R14, [R12+0x14] ;  /* 0x000014000c0e7984 */ /* 0x000e640000000800 */
[----:B-1---5:R-:W-:-:S05]  /*0e70*/  FADD R15, R19, R14 ;  /* 0x0000000e130f7221 */ /* 0x022fca0000000000 */
[----:B------:R-:W1:Y:S02]  /*0e80*/  ATOMS.CAST.SPIN P0, [R12+0x14], R14, R15 ;  /* 0x0000140e0c00758d */ /* 0x000e64000180000f */
[----:B-1----:R-:W-:Y:S05]  /*0e90*/  @!P0 BRA `(.L_x_60) ;  /* 0xfffffffc00f08947 */ /* 0x002fea000383ffff */
[----:B------:R-:W-:Y:S05]  /*0ea0*/  BSYNC.RECONVERGENT B1 ;  /* 0x0000000000017941 */ /* 0x000fea0003800200 */
.L_x_59:
[----:B------:R1:W5:Y:S01]  /*0eb0*/  LDG.E R19, desc[UR6][R10.64+0x18] ;  /* 0x000018060a137981 */ /* 0x000362000c1e1900 */
[----:B------:R-:W-:Y:S01]  /*0ec0*/  BSSY.RECONVERGENT B1, `(.L_x_61) ;  /* 0x0000005000017945 */ /* 0x000fe20003800200 */
.L_x_62:
[----:B------:R-:W0:Y:S02]  /*0ed0*/  LDS R14, [R12+0x18] ;  /* 0x000018000c0e7984 */ /* 0x000e240000000800 */
[----:B0----5:R-:W-:-:S05]  /*0ee0*/  FADD R15, R19, R14 ;  /* 0x0000000e130f7221 */ /* 0x021fca0000000000 */
[----:B------:R-:W0:Y:S02]  /*0ef0*/  ATOMS.CAST.SPIN P0, [R12+0x18], R14, R15 ;  /* 0x0000180e0c00758d */ /* 0x000e24000180000f */
[----:B0-----:R-:W-:Y:S05]  /*0f00*/  @!P0 BRA `(.L_x_62) ;  /* 0xfffffffc00f08947 */ /* 0x001fea000383ffff */
[----:B------:R-:W-:Y:S05]  /*0f10*/  BSYNC.RECONVERGENT B1 ;  /* 0x0000000000017941 */ /* 0x000fea0003800200 */
.L_x_61:
[----:B------:R0:W5:Y:S01]  /*0f20*/  LDG.E R15, desc[UR6][R10.64+0x1c] ;  /* 0x00001c060a0f7981 */ /* 0x000162000c1e1900 */
[----:B------:R-:W-:Y:S01]  /*0f30*/  BSSY.RECONVERGENT B1, `(.L_x_63) ;  /* 0x0000005000017945 */ /* 0x000fe20003800200 */
.L_x_64:
[----:B01234-:R-:W0:Y:S02]  /*0f40*/  LDS R10, [R12+0x1c] ;  /* 0x00001c000c0a7984 */ /* 0x01fe240000000800 */
[----:B0----5:R-:W-:-:S05]  /*0f50*/  FADD R11, R15, R10 ;  /* 0x0000000a0f0b7221 */ /* 0x021fca0000000000 */
[----:B------:R-:W0:Y:S02]  /*0f60*/  ATOMS.CAST.SPIN P0, [R12+0x1c], R10, R11 ;  /* 0x00001c0a0c00758d */ /* 0x000e24000180000b */
[----:B0-----:R-:W-:Y:S05]  /*0f70*/  @!P0 BRA `(.L_x_64) ;  /* 0xfffffffc00f08947 */ /* 0x001fea000383ffff */
[----:B------:R-:W-:Y:S05]  /*0f80*/  BSYNC.RECONVERGENT B1 ;  /* 0x0000000000017941 */ /* 0x000fea0003800200 */
.L_x_63:
[----:B------:R-:W-:-:S07]  /*0f90*/  VIADD R13, R13, 0x8 ;  /* 0x000000080d0d7836 */ /* 0x000fce0000000000 */
.L_x_48:
[----:B------:R-:W-:Y:S01]  /*0fa0*/  ISETP.NE.AND P0, PT, R6, RZ, PT ;  /* 0x000000ff0600720c */ /* 0x000fe20003f05270 */
[----:B------:R-:W-:-:S12]  /*0fb0*/  BSSY.RECONVERGENT B1, `(.L_x_47) ;  /* 0x0000049000017945 */ /* 0x000fd80003800200 */
        /* <DEDUP_REMOVED lines=13> */
.L_x_68:
[----:B------:R-:W1:Y:S02]  /*1090*/  LDS R14, [R12] ;  /* 0x000000000c0e7984 */ /* 0x000e640000000800 */
[----:B-1---5:R-:W-:-:S05]  /*10a0*/  FADD R15, R19, R14 ;  /* 0x0000000e130f7221 */ /* 0x022fca0000000000 */
[----:B------:R-:W1:Y:S02]  /*10b0*/  ATOMS.CAST.SPIN P0, [R12], R14, R15 ;  /* 0x0000000e0c00758d */ /* 0x000e64000180000f */
[----:B-1----:R-:W-:Y:S05]  /*10c0*/  @!P0 BRA `(.L_x_68) ;  /* 0xfffffffc00f08947 */ /* 0x002fea000383ffff */
[----:B------:R-:W-:Y:S05]  /*10d0*/  BSYNC.RECONVERGENT B2 ;  /* 0x0000000000027941 */ /* 0x000fea0003800200 */
.L_x_67:
[----:B------:R1:W5:Y:S01]  /*10e0*/  LDG.E R19, desc[UR6][R10.64+0x4] ;  /* 0x000004060a137981 */ /* 0x000362000c1e1900 */
[----:B------:R-:W-:Y:S01]  /*10f0*/  BSSY.RECONVERGENT B2, `(.L_x_69) ;  /* 0x0000005000027945 */ /* 0x000fe20003800200 */
.L_x_70:
[----:B------:R-:W2:Y:S02]  /*1100*/  LDS R14, [R12+0x4] ;  /* 0x000004000c0e7984 */ /* 0x000ea40000000800 */
[----:B--2--5:R-:W-:-:S05]  /*1110*/  FADD R15, R19, R14 ;  /* 0x0000000e130f7221 */ /* 0x024fca0000000000 */
[----:B------:R-:W2:Y:S02]  /*1120*/  ATOMS.CAST.SPIN P0, [R12+0x4], R14, R15 ;  /* 0x0000040e0c00758d */ /* 0x000ea4000180000f */
[----:B--2---:R-:W-:Y:S05]  /*1130*/  @!P0 BRA `(.L_x_70) ;  /* 0xfffffffc00f08947 */ /* 0x004fea000383ffff */
[----:B------:R-:W-:Y:S05]  /*1140*/  BSYNC.RECONVERGENT B2 ;  /* 0x0000000000027941 */ /* 0x000fea0003800200 */
.L_x_69:
[----:B------:R2:W5:Y:S01]  /*1150*/  LDG.E R19, desc[UR6][R10.64+0x8] ;  /* 0x000008060a137981 */ /* 0x000562000c1e1900 */
[----:B------:R-:W-:Y:S01]  /*1160*/  BSSY.RECONVERGENT B2, `(.L_x_71) ;  /* 0x0000005000027945 */ /* 0x000fe20003800200 */
.L_x_72:
[----:B------:R-:W3:Y:S02]  /*1170*/  LDS R14, [R12+0x8] ;  /* 0x000008000c0e7984 */ /* 0x000ee40000000800 */
[----:B---3-5:R-:W-:-:S05]  /*1180*/  FADD R15, R19, R14 ;  /* 0x0000000e130f7221 */ /* 0x028fca0000000000 */
[----:B------:R-:W3:Y:S02]  /*1190*/  ATOMS.CAST.SPIN P0, [R12+0x8], R14, R15 ;  /* 0x0000080e0c00758d */ /* 0x000ee4000180000f */
[----:B---3--:R-:W-:Y:S05]  /*11a0*/  @!P0 BRA `(.L_x_72) ;  /* 0xfffffffc00f08947 */ /* 0x008fea000383ffff */
[----:B------:R-:W-:Y:S05]  /*11b0*/  BSYNC.RECONVERGENT B2 ;  /* 0x0000000000027941 */ /* 0x000fea0003800200 */
.L_x_71:
[----:B------:R3:W5:Y:S01]  /*11c0*/  LDG.E R15, desc[UR6][R10.64+0xc] ;  /* 0x00000c060a0f7981 */ /* 0x000762000c1e1900 */
[----:B------:R-:W-:Y:S01]  /*11d0*/  BSSY.RECONVERGENT B2, `(.L_x_73) ;  /* 0x0000005000027945 */ /* 0x000fe20003800200 */
.L_x_74:
[----:B-123--:R-:W1:Y:S02]  /*11e0*/  LDS R10, [R12+0xc] ;  /* 0x00000c000c0a7984 */ /* 0x00ee640000000800 */
[----:B-1---5:R-:W-:-:S05]  /*11f0*/  FADD R11, R15, R10 ;  /* 0x0000000a0f0b7221 */ /* 0x022fca0000000000 */
[----:B------:R-:W1:Y:S02]  /*1200*/  ATOMS.CAST.SPIN P0, [R12+0xc], R10, R11 ;  /* 0x00000c0a0c00758d */ /* 0x000e64000180000b */
[----:B-1----:R-:W-:Y:S05]  /*1210*/  @!P0 BRA `(.L_x_74) ;  /* 0xfffffffc00f08947 */ /* 0x002fea000383ffff */
[----:B------:R-:W-:Y:S05]  /*1220*/  BSYNC.RECONVERGENT B2 ;  /* 0x0000000000027941 */ /* 0x000fea0003800200 */
.L_x_73:
[----:B------:R-:W-:-:S07]  /*1230*/  VIADD R13, R13, 0x4 ;  /* 0x000000040d0d7836 */ /* 0x000fce0000000000 */
.L_x_66:
[----:B------:R-:W-:-:S13]  /*1240*/  ISETP.NE.AND P0, PT, R7, RZ, PT ;  /* 0x000000ff0700720c */ /* 0x000fda0003f05270 */
[----:B------:R-:W-:Y:S05]  /*1250*/  @!P0 BRA `(.L_x_65) ;  /* 0x0000000000788947 */ /* 0x000fea0003800000 */
[----:B------:R-:W1:Y:S01]  /*1260*/  LDC.64 R10, c[0x0][0x388] ;  /* 0x0000e200ff0a7b82 */ /* 0x000e620000000a00 */
[----:B------:R-:W-:-:S05]  /*1270*/  IADD3 R15, PT, PT, R8, R13, RZ ;  /* 0x0000000d080f7210 */ /* 0x000fca0007ffe0ff */
[----:B-1----:R-:W-:-:S05]  /*1280*/  IMAD.WIDE R10, R15, 0x4, R10 ;  /* 0x000000040f0a7825 */ /* 0x002fca00078e020a */
[----:B------:R1:W5:Y:S01]  /*1290*/  LDG.E R15, desc[UR6][R10.64] ;  /* 0x000000060a0f7981 */ /* 0x000362000c1e1900 */
[----:B------:R-:W2:Y:S01]  /*12a0*/  S2UR UR5, SR_CgaCtaId ;  /* 0x00000000000579c3 */ /* 0x000ea20000008800 */
[----:B------:R-:W-:Y:S01]  /*12b0*/  UMOV UR4, 0x400 ;  /* 0x0000040000047882 */ /* 0x000fe20000000000 */
[----:B------:R-:W-:Y:S01]  /*12c0*/  BSSY.RECONVERGENT B2, `(.L_x_75) ;  /* 0x0000008000027945 */ /* 0x000fe20003800200 */
[----:B------:R-:W-:Y:S01]  /*12d0*/  ISETP.NE.AND P0, PT, R7, 0x1, PT ;  /* 0x000000010700780c */ /* 0x000fe20003f05270 */
[----:B--2---:R-:W-:-:S06]  /*12e0*/  ULEA UR4, UR5, UR4, 0x18 ;  /* 0x0000000405047291 */ /* 0x004fcc000f8ec0ff */
[----:B-1----:R-:W-:-:S07]  /*12f0*/  LEA R8, R13, UR4, 0x2 ;  /* 0x000000040d087c11 */ /* 0x002fce000f8e10ff */
.L_x_76:
[----:B------:R-:W1:Y:S02]  /*1300*/  LDS R12, [R8] ;  /* 0x00000000080c7984 */ /* 0x000e640000000800 */
[----:B-1---5:R-:W-:-:S05]  /*1310*/  FADD R13, R15, R12 ;  /* 0x0000000c0f0d7221 */ /* 0x022fca0000000000 */
[----:B------:R-:W1:Y:S02]  /*1320*/  ATOMS.CAST.SPIN P1, [R8], R12, R13 ;  /* 0x0000000c0800758d */ /* 0x000e64000182000d */
[----:B-1----:R-:W-:Y:S05]  /*1330*/  @!P1 BRA `(.L_x_76) ;  /* 0xfffffffc00f09947 */ /* 0x002fea000383ffff */
[----:B------:R-:W-:Y:S05]  /*1340*/  BSYNC.RECONVERGENT B2 ;  /* 0x0000000000027941 */ /* 0x000fea0003800200 */
.L_x_75:
[----:B------:R-:W-:Y:S05]  /*1350*/  @!P0 BRA `(.L_x_65) ;  /* 0x0000000000388947 */ /* 0x000fea0003800000 */
[----:B------:R1:W5:Y:S01]  /*1360*/  LDG.E R15, desc[UR6][R10.64+0x4] ;  /* 0x000004060a0f7981 */ /* 0x000362000c1e1900 */
[----:B------:R-:W-:Y:S01]  /*1370*/  BSSY.RECONVERGENT B2, `(.L_x_77) ;  /* 0x0000006000027945 */ /* 0x000fe20003800200 */
[----:B------:R-:W-:-:S13]  /*1380*/  ISETP.NE.AND P0, PT, R7, 0x2, PT ;  /* 0x000000020700780c */ /* 0x000fda0003f05270 */
.L_x_78:
[----:B------:R-:W2:Y:S02]  /*1390*/  LDS R12, [R8+0x4] ;  /* 0x00000400080c7984 */ /* 0x000ea40000000800 */
[----:B--2--5:R-:W-:-:S05]  /*13a0*/  FADD R13, R15, R12 ;  /* 0x0000000c0f0d7221 */ /* 0x024fca0000000000 */
[----:B------:R-:W2:Y:S02]  /*13b0*/  ATOMS.CAST.SPIN P1, [R8+0x4], R12, R13 ;  /* 0x0000040c0800758d */ /* 0x000ea4000182000d */
[----:B--2---:R-:W-:Y:S05]  /*13c0*/  @!P1 BRA `(.L_x_78) ;  /* 0xfffffffc00f09947 */ /* 0x004fea000383ffff */
[----:B------:R-:W-:Y:S05]  /*13d0*/  BSYNC.RECONVERGENT B2 ;  /* 0x0000000000027941 */ /* 0x000fea0003800200 */
.L_x_77:
[----:B------:R-:W-:Y:S05]  /*13e0*/  @!P0 BRA `(.L_x_65) ;  /* 0x0000000000148947 */ /* 0x000fea0003800000 */
[----:B------:R2:W5:Y:S02]  /*13f0*/  LDG.E R13, desc[UR6][R10.64+0x8] ;  /* 0x000008060a0d7981 */ /* 0x000564000c1e1900 */
.L_x_79:
[----:B-12---:R-:W1:Y:S02]  /*1400*/  LDS R10, [R8+0x8] ;  /* 0x00000800080a7984 */ /* 0x006e640000000800 */
[----:B-1---5:R-:W-:-:S05]  /*1410*/  FADD R11, R13, R10 ;  /* 0x0000000a0d0b7221 */ /* 0x022fca0000000000 */
[----:B------:R-:W1:Y:S02]  /*1420*/  ATOMS.CAST.SPIN P0, [R8+0x8], R10, R11 ;  /* 0x0000080a0800758d */ /* 0x000e64000180000b */
[----:B-1----:R-:W-:Y:S05]  /*1430*/  @!P0 BRA `(.L_x_79) ;  /* 0xfffffffc00f08947 */ /* 0x002fea000383ffff */
.L_x_65:
[----:B------:R-:W-:Y:S05]  /*1440*/  BSYNC.RECONVERGENT B1 ;  /* 0x0000000000017941 */ /* 0x000fea0003800200 */
.L_x_47:
[----:B------:R-:W2:Y:S01]  /*1450*/  LDCU UR4, c[0x0][0x364] ;  /* 0x00006c80ff0477ac */ /* 0x000ea20008000800 */
[----:B------:R-:W2:Y:S01]  /*1460*/  LDC R8, c[0x0][0x374] ;  /* 0x0000dd00ff087b82 */ /* 0x000ea20000000800 */
[----:B------:R-:W3:Y:S01]  /*1470*/  LDCU UR5, c[0x0][0x394] ;  /* 0x00007280ff0577ac */ /* 0x000ee20008000800 */
[----:B--2---:R-:W-:-:S05]  /*1480*/  IMAD R9, R8, UR4, R9 ;  /* 0x0000000408097c24 */ /* 0x004fca000f8e0209 */
[----:B---3--:R-:W-:-:S13]  /*1490*/  ISETP.GE.AND P0, PT, R9, UR5, PT ;  /* 0x0000000509007c0c */ /* 0x008fda000bf06270 */
[----:B------:R-:W-:Y:S05]  /*14a0*/  @!P0 BRA `(.L_x_80) ;  /* 0xffffffec00808947 */ /* 0x000fea000383ffff */
.L_x_11:
[----:B------:R-:W-:Y:S05]  /*14b0*/  BSYNC B0 ;  /* 0x0000000000007941 */ /* 0x000fea0003800000 */
.L_x_10:
[----:B------:R-:W2:Y:S01]  /*14c0*/  LDCU UR4, c[0x0][0x370] ;  /* 0x00006e00ff0477ac */ /* 0x000ea20008000800 */
[----:B------:R-:W3:Y:S01]  /*14d0*/  LDCU UR5, c[0x0][0x390] ;  /* 0x00007200ff0577ac */ /* 0x000ee20008000800 */
[----:B--2---:R-:W-:Y:S02]  /*14e0*/  IMAD R4, R3, UR4, R4 ;  /* 0x0000000403047c24 */ /* 0x004fe4000f8e0204 */
[----:B---3--:R-:W-:-:S05]  /*14f0*/  IMAD.U32 R9, RZ, RZ, UR5 ;  /* 0x00000005ff097e24 */ /* 0x008fca000f8e00ff */
[----:B------:R-:W-:-:S13]  /*1500*/  ISETP.GE.AND P0, PT, R4, R9, PT ;  /* 0x000000090400720c */ /* 0x000fda0003f06270 */
[----:B------:R-:W-:Y:S05]  /*1510*/  @!P0 BRA `(.L_x_81) ;  /* 0xffffffec00508947 */ /* 0x000fea000383ffff */
.L_x_9:
[----:B------:R-:W2:Y:S02]  /*1520*/  LDCU UR4, c[0x0][0x398] ;  /* 0x00007300ff0477ac */ /* 0x000ea40008000800 */
[----:B--2---:R-:W-:Y:S01]  /*1530*/  ISETP.GE.AND P0, PT, R0, UR4, PT ;  /* 0x0000000400007c0c */ /* 0x004fe2000bf06270 */
[----:B------:R-:W-:Y:S05]  /*1540*/  WARPSYNC.ALL ;  /* 0x0000000000007948 */ /* 0x000fea0003800000 */
[----:B------:R-:W-:Y:S07]  /*1550*/  BAR.SYNC.DEFER_BLOCKING 0x0 ;  /* 0x0000000000007b1d */ /* 0x000fee0000010000 */
[----:B------:R-:W-:Y:S05]  /*1560*/  @P0 EXIT ;  /* 0x000000000000094d */ /* 0x000fea0003800000 */
[----:B------:R-:W2:Y:S01]  /*1570*/  LDCU UR8, c[0x0][0x394] ;  /* 0x00007280ff0877ac */ /* 0x000ea20008000800 */
[----:B------:R-:W3:Y:S01]  /*1580*/  S2UR UR5, SR_CgaCtaId ;  /* 0x00000000000579c3 */ /* 0x000ee20000008800 */
[----:B------:R-:W-:Y:S01]  /*1590*/  UMOV UR4, 0x400 ;  /* 0x0000040000047882 */ /* 0x000fe20000000000 */
[----:B------:R-:W4:Y:S06]  /*15a0*/  LDCU UR9, c[0x0][0x398] ;  /* 0x00007300ff0977ac */ /* 0x000f2c0008000800 */
[----:B------:R-:W0:Y:S01]  /*15b0*/  LDC.64 R6, c[0x0][0x380] ;  /* 0x0000e000ff067b82 */ /* 0x000e220000000a00 */
[----:B--2---:R-:W-:-:S05]  /*15c0*/  IMAD R5, R9, UR8, RZ ;  /* 0x0000000809057c24 */ /* 0x004fca000f8e02ff */
[----:B------:R-:W-:Y:S01]  /*15d0*/  I2FP.F32.S32 R5, R5 ;  /* 0x0000000500057245 */ /* 0x000fe20000201400 */
[----:B---34-:R-:W-:-:S12]  /*15e0*/  ULEA UR4, UR5, UR4, 0x18 ;  /* 0x0000000405047291 */ /* 0x018fd8000f8ec0ff */
.L_x_84:
[----:B------:R-:W-:Y:S01]  /*15f0*/  LEA R2, R0, UR4, 0x2 ;  /* 0x0000000400027c11 */ /* 0x000fe2000f8e10ff */
[----:B------:R-:W2:Y:S01]  /*1600*/  MUFU.RCP R4, R5 ;  /* 0x0000000500047308 */ /* 0x000ea20000001000 */
[----:B------:R-:W-:Y:S05]  /*1610*/  YIELD ;  /* 0x0000000000007946 */ /* 0x000fea0003800000 */
[----:B------:R-:W3:Y:S01]  /*1620*/  LDS R2, [R2] ;  /* 0x0000000002027984 */ /* 0x000ee20000000800 */
[----:B------:R-:W-:Y:S01]  /*1630*/  BSSY.RECONVERGENT B0, `(.L_x_82) ;  /* 0x000000c000007945 */ /* 0x000fe20003800200 */
[----:B--2---:R-:W-:-:S04]  /*1640*/  FFMA R9, -R5, R4, 1 ;  /* 0x3f80000005097423 */ /* 0x004fc80000000104 */
[----:B-1----:R-:W-:Y:S01]  /*1650*/  FFMA R11, R4, R9, R4 ;  /* 0x00000009040b7223 */ /* 0x002fe20000000004 */
[----:B0-----:R-:W-:Y:S01]  /*1660*/  IMAD.WIDE R8, R0, 0x4, R6 ;  /* 0x0000000400087825 */ /* 0x001fe200078e0206 */
[----:B---3--:R-:W0:Y:S03]  /*1670*/  FCHK P0, R2, R5 ;  /* 0x0000000502007302 */ /* 0x008e260000000000 */
[----:B------:R-:W-:-:S04]  /*1680*/  FFMA R4, R2, R11, RZ ;  /* 0x0000000b02047223 */ /* 0x000fc800000000ff */
[----:B------:R-:W-:-:S04]  /*1690*/  FFMA R10, -R5, R4, R2 ;  /* 0x00000004050a7223 */ /* 0x000fc80000000102 */
[----:B------:R-:W-:Y:S01]  /*16a0*/  FFMA R11, R11, R10, R4 ;  /* 0x0000000a0b0b7223 */ /* 0x000fe20000000004 */
[----:B0-----:R-:W-:Y:S06]  /*16b0*/  @!P0 BRA `(.L_x_83) ;  /* 0x00000000000c8947 */ /* 0x001fec0003800000 */
[----:B------:R-:W-:-:S07]  /*16c0*/  MOV R4, 0x16e0 ;  /* 0x000016e000047802 */ /* 0x000fce0000000f00 */
[----:B------:R-:W-:Y:S05]  /*16d0*/  CALL.REL.NOINC `($__internal_0_$__cuda_sm3x_div_rn_noftz_f32_slowpath) ;  /* 0x00000000001c7944 */ /* 0x000fea0003c00000 */
[----:B------:R-:W-:-:S07]  /*16e0*/  IMAD.MOV.U32 R11, RZ, RZ, R2 ;  /* 0x000000ffff0b7224 */ /* 0x000fce00078e0002 */
.L_x_83:
[----:B------:R-:W-:Y:S05]  /*16f0*/  BSYNC.RECONVERGENT B0 ;  /* 0x0000000000007941 */ /* 0x000fea0003800200 */
.L_x_82:
[----:B------:R-:W-:Y:S01]  /*1700*/  IADD3 R0, PT, PT, R3, R0, RZ ;  /* 0x0000000003007210 */ /* 0x000fe20007ffe0ff */
[----:B------:R2:W-:Y:S03]  /*1710*/  REDG.E.ADD.F32.FTZ.RN.STRONG.GPU desc[UR6][R8.64], R11 ;  /* 0x0000000b080079a6 */ /* 0x0005e6000c12f306 */
[----:B------:R-:W-:-:S13]  /*1720*/  ISETP.GE.AND P0, PT, R0, UR9, PT ;  /* 0x0000000900007c0c */ /* 0x000fda000bf06270 */
[----:B--2---:R-:W-:Y:S05]  /*1730*/  @!P0 BRA `(.L_x_84) ;  /* 0xfffffffc00ac8947 */ /* 0x004fea000383ffff */
[----:B------:R-:W-:Y:S05]  /*1740*/  EXIT ;  /* 0x000000000000794d */ /* 0x000fea0003800000 */
        .weak           $__internal_0_$__cuda_sm3x_div_rn_noftz_f32_slowpath
        .type           $__internal_0_$__cuda_sm3x_div_rn_noftz_f32_slowpath,@function
        .size           $__internal_0_$__cuda_sm3x_div_rn_noftz_f32_slowpath,(.L_x_188 - $__internal_0_$__cuda_sm3x_div_rn_noftz_f32_slowpath)
$__internal_0_$__cuda_sm3x_div_rn_noftz_f32_slowpath:
[--C-:B------:R-:W-:Y:S01]  /*1750*/  SHF.R.U32.HI R11, RZ, 0x17, R5.reuse ;  /* 0x00000017ff0b7819 */ /* 0x100fe20000011605 */
[----:B------:R-:W-:Y:S01]  /*1760*/  BSSY.RECONVERGENT B1, `(.L_x_85) ;  /* 0x0000064000017945 */ /* 0x000fe20003800200 */
[----:B------:R-:W-:Y:S01]  /*1770*/  SHF.R.U32.HI R10, RZ, 0x17, R2 ;  /* 0x00000017ff0a7819 */ /* 0x000fe20000011602 */
[----:B------:R-:W-:Y:S01]  /*1780*/  IMAD.MOV.U32 R13, RZ, RZ, R5 ;  /* 0x000000ffff0d7224 */ /* 0x000fe200078e0005 */
[----:B------:R-:W-:Y:S02]  /*1790*/  LOP3.LUT R11, R11, 0xff, RZ, 0xc0, !PT ;  /* 0x000000ff0b0b7812 */ /* 0x000fe400078ec0ff */
[----:B------:R-:W-:Y:S02]  /*17a0*/  LOP3.LUT R16, R10, 0xff, RZ, 0xc0, !PT ;  /* 0x000000ff0a107812 */ /* 0x000fe400078ec0ff */
[----:B------:R-:W-:Y:S01]  /*17b0*/  MOV R12, R2 ;  /* 0x00000002000c7202 */ /* 0x000fe20000000f00 */
[----:B------:R-:W-:Y:S02]  /*17c0*/  VIADD R14, R11, 0xffffffff ;  /* 0xffffffff0b0e7836 */ /* 0x000fe40000000000 */
[----:B------:R-:W-:-:S03]  /*17d0*/  VIADD R15, R16, 0xffffffff ;  /* 0xffffffff100f7836 */ /* 0x000fc60000000000 */
[----:B------:R-:W-:-:S04]  /*17e0*/  ISETP.GT.U32.AND P0, PT, R14, 0xfd, PT ;  /* 0x000000fd0e00780c */ /* 0x000fc80003f04070 */
[----:B------:R-:W-:-:S13]  /*17f0*/  ISETP.GT.U32.OR P0, PT, R15, 0xfd, P0 ;  /* 0x000000fd0f00780c */ /* 0x000fda0000704470 */
[----:B------:R-:W-:Y:S01]  /*1800*/  @!P0 IMAD.MOV.U32 R10, RZ, RZ, RZ ;  /* 0x000000ffff0a8224 */ /* 0x000fe200078e00ff */
[----:B------:R-:W-:Y:S06]  /*1810*/  @!P0 BRA `(.L_x_86) ;  /* 0x00000000005c8947 */ /* 0x000fec0003800000 */
[----:B------:R-:W-:Y:S02]  /*1820*/  FSETP.GTU.FTZ.AND P1, PT, |R5|, +INF , PT ;  /* 0x7f8000000500780b */ /* 0x000fe40003f3c200 */
[----:B------:R-:W-:-:S04]  /*1830*/  FSETP.GTU.FTZ.AND P0, PT, |R2|, +INF , PT ;  /* 0x7f8000000200780b */ /* 0x000fc80003f1c200 */
[----:B------:R-:W-:-:S13]  /*1840*/  PLOP3.LUT P0, PT, P0, P1, PT, 0xf8, 0x8f ;  /* 0x00000000008f781c */ /* 0x000fda0000703f70 */
[----:B------:R-:W-:Y:S05]  /*1850*/  @P0 BRA `(.L_x_87) ;  /* 0x00000004004c0947 */ /* 0x000fea0003800000 */
[----:B------:R-:W-:-:S13]  /*1860*/  LOP3.LUT P0, RZ, R13, 0x7fffffff, R12, 0xc8, !PT ;  /* 0x7fffffff0dff7812 */ /* 0x000fda000780c80c */
[----:B------:R-:W-:Y:S05]  /*1870*/  @!P0 BRA `(.L_x_88) ;  /* 0x00000004003c8947 */ /* 0x000fea0003800000 */
[C---:B------:R-:W-:Y:S02]  /*1880*/  FSETP.NEU.FTZ.AND P2, PT, |R2|.reuse, +INF , PT ;  /* 0x7f8000000200780b */ /* 0x040fe40003f5d200 */
[----:B------:R-:W-:Y:S02]  /*1890*/  FSETP.NEU.FTZ.AND P1, PT, |R5|, +INF , PT ;  /* 0x7f8000000500780b */ /* 0x000fe40003f3d200 */
[----:B------:R-:W-:-:S11]  /*18a0*/  FSETP.NEU.FTZ.AND P0, PT, |R2|, +INF , PT ;  /* 0x7f8000000200780b */ /* 0x000fd60003f1d200 */
[----:B------:R-:W-:Y:S05]  /*18b0*/  @!P1 BRA !P2, `(.L_x_88) ;  /* 0x00000004002c9947 */ /* 0x000fea0005000000 */
[----:B------:R-:W-:-:S04]  /*18c0*/  LOP3.LUT P2, RZ, R12, 0x7fffffff, RZ, 0xc0, !PT ;  /* 0x7fffffff0cff7812 */ /* 0x000fc8000784c0ff */
[----:B------:R-:W-:-:S13]  /*18d0*/  PLOP3.LUT P1, PT, P1, P2, PT, 0x2f, 0xf2 ;  /* 0x0000000000f2781c */ /* 0x000fda0000f24577 */
[----:B------:R-:W-:Y:S05]  /*18e0*/  @P1 BRA `(.L_x_89) ;  /* 0x0000000400181947 */ /* 0x000fea0003800000 */
[----:B------:R-:W-:-:S04]  /*18f0*/  LOP3.LUT P1, RZ, R13, 0x7fffffff, RZ, 0xc0, !PT ;  /* 0x7fffffff0dff7812 */ /* 0x000fc8000782c0ff */
[----:B------:R-:W-:-:S13]  /*1900*/  PLOP3.LUT P0, PT, P0, P1, PT, 0x2f, 0xf2 ;  /* 0x0000000000f2781c */ /* 0x000fda0000702577 */
[----:B------:R-:W-:Y:S05]  /*1910*/  @P0 BRA `(.L_x_90) ;  /* 0x0000000400000947 */ /* 0x000fea0003800000 */
[----:B------:R-:W-:Y:S02]  /*1920*/  ISETP.GE.AND P0, PT, R15, RZ, PT ;  /* 0x000000ff0f00720c */ /* 0x000fe40003f06270 */
[----:B------:R-:W-:-:S11]  /*1930*/  ISETP.GE.AND P1, PT, R14, RZ, PT ;  /* 0x000000ff0e00720c */ /* 0x000fd60003f26270 */
[----:B------:R-:W-:Y:S01]  /*1940*/  @P0 MOV R10, RZ ;  /* 0x000000ff000a0202 */ /* 0x000fe20000000f00 */
[----:B------:R-:W-:Y:S02]  /*1950*/  @!P0 IMAD.MOV.U32 R10, RZ, RZ, -0x40 ;  /* 0xffffffc0ff0a8424 */ /* 0x000fe400078e00ff */
[----:B------:R-:W-:Y:S01]  /*1960*/  @!P0 FFMA R12, R2, 1.84467440737095516160e+19, RZ ;  /* 0x5f800000020c8823 */ /* 0x000fe200000000ff */
[----:B------:R-:W-:Y:S01]  /*1970*/  @!P1 FFMA R13, R5, 1.84467440737095516160e+19, RZ ;  /* 0x5f800000050d9823 */ /* 0x000fe200000000ff */
[----:B------:R-:W-:-:S07]  /*1980*/  @!P1 VIADD R10, R10, 0x40 ;  /* 0x000000400a0a9836 */ /* 0x000fce0000000000 */
.L_x_86:
[----:B------:R-:W-:Y:S01]  /*1990*/  LEA R2, R11, 0xc0800000, 0x17 ;  /* 0xc08000000b027811 */ /* 0x000fe200078eb8ff */
[----:B------:R-:W-:Y:S03]  /*19a0*/  BSSY.RECONVERGENT B2, `(.L_x_91) ;  /* 0x0000036000027945 */ /* 0x000fe60003800200 */
[----:B------:R-:W-:Y:S01]  /*19b0*/  IADD3 R14, PT, PT, -R2, R13, RZ ;  /* 0x0000000d020e7210 */ /* 0x000fe20007ffe1ff */
[----:B------:R-:W-:-:S03]  /*19c0*/  VIADD R13, R16, 0xffffff81 ;  /* 0xffffff81100d7836 */ /* 0x000fc60000000000 */
[----:B------:R-:W0:Y:S01]  /*19d0*/  MUFU.RCP R15, R14 ;  /* 0x0000000e000f7308 */ /* 0x000e220000001000 */
[----:B------:R-:W-:Y:S01]  /*19e0*/  FADD.FTZ R17, -R14, -RZ ;  /* 0x800000ff0e117221 */ /* 0x000fe20000010100 */
[C---:B------:R-:W-:Y:S01]  /*19f0*/  IMAD R2, R13.reuse, -0x800000, R12 ;  /* 0xff8000000d027824 */ /* 0x040fe200078e020c */
[----:B------:R-:W-:-:S05]  /*1a00*/  IADD3 R13, PT, PT, R13, 0x7f, -R11 ;  /* 0x0000007f0d0d7810 */ /* 0x000fca0007ffe80b */
[----:B------:R-:W-:Y:S02]  /*1a10*/  IMAD.IADD R13, R13, 0x1, R10 ;  /* 0x000000010d0d7824 */ /* 0x000fe400078e020a */
[----:B0-----:R-:W-:-:S04]  /*1a20*/  FFMA R16, R15, R17, 1 ;  /* 0x3f8000000f107423 */ /* 0x001fc80000000011 */
[----:B------:R-:W-:-:S04]  /*1a30*/  FFMA R19, R15, R16, R15 ;  /* 0x000000100f137223 */ /* 0x000fc8000000000f */
[----:B------:R-:W-:-:S04]  /*1a40*/  FFMA R12, R2, R19, RZ ;  /* 0x00000013020c7223 */ /* 0x000fc800000000ff */
[----:B------:R-:W-:-:S04]  /*1a50*/  FFMA R15, R17, R12, R2 ;  /* 0x0000000c110f7223 */ /* 0x000fc80000000002 */
[----:B------:R-:W-:-:S04]  /*1a60*/  FFMA R16, R19, R15, R12 ;  /* 0x0000000f13107223 */ /* 0x000fc8000000000c */
[----:B------:R-:W-:-:S04]  /*1a70*/  FFMA R17, R17, R16, R2 ;  /* 0x0000001011117223 */ /* 0x000fc80000000002 */
[----:B------:R-:W-:-:S05]  /*1a80*/  FFMA R2, R19, R17, R16 ;  /* 0x0000001113027223 */ /* 0x000fca0000000010 */
[----:B------:R-:W-:-:S04]  /*1a90*/  SHF.R.U32.HI R11, RZ, 0x17, R2 ;  /* 0x00000017ff0b7819 */ /* 0x000fc80000011602 */
[----:B------:R-:W-:-:S04]  /*1aa0*/  LOP3.LUT R11, R11, 0xff, RZ, 0xc0, !PT ;  /* 0x000000ff0b0b7812 */ /* 0x000fc800078ec0ff */
[----:B------:R-:W-:-:S05]  /*1ab0*/  IADD3 R14, PT, PT, R11, R13, RZ ;  /* 0x0000000d0b0e7210 */ /* 0x000fca0007ffe0ff */
[----:B------:R-:W-:-:S05]  /*1ac0*/  VIADD R10, R14, 0xffffffff ;  /* 0xffffffff0e0a7836 */ /* 0x000fca0000000000 */
[----:B------:R-:W-:-:S13]  /*1ad0*/  ISETP.GE.U32.AND P0, PT, R10, 0xfe, PT ;  /* 0x000000fe0a00780c */ /* 0x000fda0003f06070 */
[----:B------:R-:W-:Y:S05]  /*1ae0*/  @!P0 BRA `(.L_x_92) ;  /* 0x0000000000808947 */ /* 0x000fea0003800000 */
[----:B------:R-:W-:-:S13]  /*1af0*/  ISETP.GT.AND P0, PT, R14, 0xfe, PT ;  /* 0x000000fe0e00780c */ /* 0x000fda0003f04270 */
[----:B------:R-:W-:Y:S05]  /*1b00*/  @P0 BRA `(.L_x_93) ;  /* 0x00000000006c0947 */ /* 0x000fea0003800000 */
[----:B------:R-:W-:-:S13]  /*1b10*/  ISETP.GE.AND P0, PT, R14, 0x1, PT ;  /* 0x000000010e00780c */ /* 0x000fda0003f06270 */
[----:B------:R-:W-:Y:S05]  /*1b20*/  @P0 BRA `(.L_x_94) ;  /* 0x0000000000740947 */ /* 0x000fea0003800000 */
[----:B------:R-:W-:Y:S02]  /*1b30*/  ISETP.GE.AND P0, PT, R14, -0x18, PT ;  /* 0xffffffe80e00780c */ /* 0x000fe40003f06270 */
[----:B------:R-:W-:-:S11]  /*1b40*/  LOP3.LUT R2, R2, 0x80000000, RZ, 0xc0, !PT ;  /* 0x8000000002027812 */ /* 0x000fd600078ec0ff */
[----:B------:R-:W-:Y:S05]  /*1b50*/  @!P0 BRA `(.L_x_94) ;  /* 0x0000000000688947 */ /* 0x000fea0003800000 */
[CCC-:B------:R-:W-:Y:S01]  /*1b60*/  FFMA.RZ R10, R19.reuse, R17.reuse, R16.reuse ;  /* 0x00000011130a7223 */ /* 0x1c0fe2000000c010 */
[C---:B------:R-:W-:Y:S02]  /*1b70*/  VIADD R13, R14.reuse, 0x20 ;  /* 0x000000200e0d7836 */ /* 0x040fe40000000000 */
[CCC-:B------:R-:W-:Y:S01]  /*1b80*/  FFMA.RM R11, R19.reuse, R17.reuse, R16.reuse ;  /* 0x00000011130b7223 */ /* 0x1c0fe20000004010 */
[----:B------:R-:W-:Y:S02]  /*1b90*/  ISETP.NE.AND P2, PT, R14, RZ, PT ;  /* 0x000000ff0e00720c */ /* 0x000fe40003f45270 */
[----:B------:R-:W-:Y:S01]  /*1ba0*/  LOP3.LUT R12, R10, 0x7fffff, RZ, 0xc0, !PT ;  /* 0x007fffff0a0c7812 */ /* 0x000fe200078ec0ff */
[----:B------:R-:W-:Y:S01]  /*1bb0*/  FFMA.RP R10, R19, R17, R16 ;  /* 0x00000011130a7223 */ /* 0x000fe20000008010 */
[----:B------:R-:W-:Y:S02]  /*1bc0*/  ISETP.NE.AND P1, PT, R14, RZ, PT ;  /* 0x000000ff0e00720c */ /* 0x000fe40003f25270 */
[----:B------:R-:W-:-:S02]  /*1bd0*/  LOP3.LUT R12, R12, 0x800000, RZ, 0xfc, !PT ;  /* 0x008000000c0c7812 */ /* 0x000fc400078efcff */
[----:B------:R-:W-:Y:S02]  /*1be0*/  IADD3 R14, PT, PT, -R14, RZ, RZ ;  /* 0x000000ff0e0e7210 */ /* 0x000fe40007ffe1ff */
[----:B------:R-:W-:Y:S02]  /*1bf0*/  SHF.L.U32 R13, R12, R13, RZ ;  /* 0x0000000d0c0d7219 */ /* 0x000fe400000006ff */
[----:B------:R-:W-:Y:S02]  /*1c00*/  FSETP.NEU.FTZ.AND P0, PT, R10, R11, PT ;  /* 0x0000000b0a00720b */ /* 0x000fe40003f1d000 */
[----:B------:R-:W-:Y:S02]  /*1c10*/  SEL R11, R14, RZ, P2 ;  /* 0x000000ff0e0b7207 */ /* 0x000fe40001000000 */
[----:B------:R-:W-:Y:S02]  /*1c20*/  ISETP.NE.AND P1, PT, R13, RZ, P1 ;  /* 0x000000ff0d00720c */ /* 0x000fe40000f25270 */
[----:B------:R-:W-:-:S02]  /*1c30*/  SHF.R.U32.HI R11, RZ, R11, R12 ;  /* 0x0000000bff0b7219 */ /* 0x000fc4000001160c */
[----:B------:R-:W-:Y:S02]  /*1c40*/  PLOP3.LUT P0, PT, P0, P1, PT, 0xf8, 0x8f ;  /* 0x00000000008f781c */ /* 0x000fe40000703f70 */
[----:B------:R-:W-:Y:S02]  /*1c50*/  SHF.R.U32.HI R13, RZ, 0x1, R11 ;  /* 0x00000001ff0d7819 */ /* 0x000fe4000001160b */
[----:B------:R-:W-:-:S04]  /*1c60*/  SEL R10, RZ, 0x1, !P0 ;  /* 0x00000001ff0a7807 */ /* 0x000fc80004000000 */
[----:B------:R-:W-:-:S04]  /*1c70*/  LOP3.LUT R10, R10, 0x1, R13, 0xf8, !PT ;  /* 0x000000010a0a7812 */ /* 0x000fc800078ef80d */
[----:B------:R-:W-:-:S05]  /*1c80*/  LOP3.LUT R10, R10, R11, RZ, 0xc0, !PT ;  /* 0x0000000b0a0a7212 */ /* 0x000fca00078ec0ff */
[----:B------:R-:W-:-:S05]  /*1c90*/  IMAD.IADD R13, R13, 0x1, R10 ;  /* 0x000000010d0d7824 */ /* 0x000fca00078e020a */
[----:B------:R-:W-:Y:S01]  /*1ca0*/  LOP3.LUT R2, R13, R2, RZ, 0xfc, !PT ;  /* 0x000000020d027212 */ /* 0x000fe200078efcff */
[----:B------:R-:W-:Y:S06]  /*1cb0*/  BRA `(.L_x_94) ;  /* 0x0000000000107947 */ /* 0x000fec0003800000 */
.L_x_93:
[----:B------:R-:W-:-:S04]  /*1cc0*/  LOP3.LUT R2, R2, 0x80000000, RZ, 0xc0, !PT ;  /* 0x8000000002027812 */ /* 0x000fc800078ec0ff */
[----:B------:R-:W-:Y:S01]  /*1cd0*/  LOP3.LUT R2, R2, 0x7f800000, RZ, 0xfc, !PT ;  /* 0x7f80000002027812 */ /* 0x000fe200078efcff */
[----:B------:R-:W-:Y:S06]  /*1ce0*/  BRA `(.L_x_94) ;  /* 0x0000000000047947 */ /* 0x000fec0003800000 */
.L_x_92:
[----:B------:R-:W-:-:S07]  /*1cf0*/  LEA R2, R13, R2, 0x17 ;  /* 0x000000020d027211 */ /* 0x000fce00078eb8ff */
.L_x_94:
[----:B------:R-:W-:Y:S05]  /*1d00*/  BSYNC.RECONVERGENT B2 ;  /* 0x0000000000027941 */ /* 0x000fea0003800200 */
.L_x_91:
[----:B------:R-:W-:Y:S05]  /*1d10*/  BRA `(.L_x_95) ;  /* 0x0000000000207947 */ /* 0x000fea0003800000 */
.L_x_90:
[----:B------:R-:W-:-:S04]  /*1d20*/  LOP3.LUT R2, R13, 0x80000000, R12, 0x48, !PT ;  /* 0x800000000d027812 */ /* 0x000fc800078e480c */
[----:B------:R-:W-:Y:S01]  /*1d30*/  LOP3.LUT R2, R2, 0x7f800000, RZ, 0xfc, !PT ;  /* 0x7f80000002027812 */ /* 0x000fe200078efcff */
[----:B------:R-:W-:Y:S06]  /*1d40*/  BRA `(.L_x_95) ;  /* 0x0000000000147947 */ /* 0x000fec0003800000 */
.L_x_89:
[----:B------:R-:W-:Y:S01]  /*1d50*/  LOP3.LUT R2, R13, 0x80000000, R12, 0x48, !PT ;  /* 0x800000000d027812 */ /* 0x000fe200078e480c */
[----:B------:R-:W-:Y:S06]  /*1d60*/  BRA `(.L_x_95) ;  /* 0x00000000000c7947 */ /* 0x000fec0003800000 */
.L_x_88:
[----:B------:R-:W0:Y:S01]  /*1d70*/  MUFU.RSQ R2, -QNAN ;  /* 0xffc0000000027908 */ /* 0x000e220000001400 */
[----:B------:R-:W-:Y:S05]  /*1d80*/  BRA `(.L_x_95) ;  /* 0x0000000000047947 */ /* 0x000fea0003800000 */
.L_x_87:
[----:B------:R-:W-:-:S07]  /*1d90*/  FADD.FTZ R2, R2, R5 ;  /* 0x0000000502027221 */ /* 0x000fce0000010000 */
.L_x_95:
[----:B------:R-:W-:Y:S05]  /*1da0*/  BSYNC.RECONVERGENT B1 ;  /* 0x0000000000017941 */ /* 0x000fea0003800200 */
.L_x_85:
[----:B------:R-:W-:Y:S02]  /*1db0*/  HFMA2 R11, -RZ, RZ, 0, 0 ;  /* 0x00000000ff0b7431 */ /* 0x000fe400000001ff */
[----:B------:R-:W-:-:S04]  /*1dc0*/  IMAD.MOV.U32 R10, RZ, RZ, R4 ;  /* 0x000000ffff0a7224 */ /* 0x000fc800078e0004 */
[----:B0-----:R-:W-:Y:S05]  /*1dd0*/  RET.REL.NODEC R10 `(gap) ;  /* 0xffffffe00a887950 */ /* 0x001fea0003c3ffff */
.L_x_96:
        /* <DEDUP_REMOVED lines=10> */
.L_x_188:


//--------------------- .text.mean_pooling        --------------------------
	.section	.text.mean_pooling,"ax",@progbits
	.align	128
        .global         mean_pooling
        .type           mean_pooling,@function
        .size           mean_pooling,(.L_x_189 - mean_pooling)
        .other          mean_pooling,@"STO_CUDA_ENTRY STV_DEFAULT"
mean_pooling:
.text.mean_pooling:
[----:B------:R-:W-:Y:S01]  /*0000*/  LDC R1, c[0x0][0x37c] ;  /* 0x0000df00ff017b82 */ /* 0x000fe20000000800 */
[----:B------:R-:W0:Y:S01]  /*0010*/  LDCU UR4, c[0x0][0x3a0] ;  /* 0x00007400ff0477ac */ /* 0x000e220008000800 */
[----:B------:R-:W1:Y:S06]  /*0020*/  S2R R4, SR_TID.X ;  /* 0x0000000000047919 */ /* 0x000e6c0000002100 */
[----:B------:R-:W1:Y:S01]  /*0030*/  S2UR UR5, SR_CTAID.X ;  /* 0x00000000000579c3 */ /* 0x000e620000002500 */
[----:B------:R-:W2:Y:S07]  /*0040*/  LDCU UR6, c[0x0][0x390] ;  /* 0x00007200ff0677ac */ /* 0x000eae0008000800 */
[----:B------:R-:W1:Y:S01]  /*0050*/  LDC R9, c[0x0][0x360] ;  /* 0x0000d800ff097b82 */ /* 0x000e620000000800 */
[----:B0-----:R-:W-:Y:S01]  /*0060*/  I2FP.F32.S32 R6, UR4 ;  /* 0x0000000400067c45 */ /* 0x001fe20008201400 */
[----:B------:R-:W0:Y:S03]  /*0070*/  LDCU UR4, c[0x0][0x39c] ;  /* 0x00007380ff0477ac */ /* 0x000e260008000800 */
[----:B------:R-:W3:Y:S01]  /*0080*/  MUFU.RCP R3, R6 ;  /* 0x0000000600037308 */ /* 0x000ee20000001000 */
[----:B--2---:R-:W-:-:S07]  /*0090*/  I2FP.F32.S32 R29, UR6 ;  /* 0x00000006001d7c45 */ /* 0x004fce0008201400 */
[----:B------:R-:W2:Y:S01]  /*00a0*/  FCHK P0, R29, R6 ;  /* 0x000000061d007302 */ /* 0x000ea20000000000 */
[----:B0-----:R-:W-:Y:S01]  /*00b0*/  ULEA.HI UR4, UR4, UR4, URZ, 0x1 ;  /* 0x0000000404047291 */ /* 0x001fe2000f8f08ff */
[----:B---3--:R-:W-:-:S03]  /*00c0*/  FFMA R0, -R6, R3, 1 ;  /* 0x3f80000006007423 */ /* 0x008fc60000000103 */
[----:B------:R-:W-:Y:S01]  /*00d0*/  USHF.R.S32.HI UR4, URZ, 0x1, UR4 ;  /* 0x00000001ff047899 */ /* 0x000fe20008011404 */
[----:B------:R-:W-:-:S04]  /*00e0*/  FFMA R0, R3, R0, R3 ;  /* 0x0000000003007223 */ /* 0x000fc80000000003 */
[----:B------:R-:W-:-:S04]  /*00f0*/  FFMA R3, R29, R0, RZ ;  /* 0x000000001d037223 */ /* 0x000fc800000000ff */
[----:B------:R-:W-:-:S04]  /*0100*/  FFMA R2, -R6, R3, R29 ;  /* 0x0000000306027223 */ /* 0x000fc8000000011d */
[----:B------:R-:W-:Y:S01]  /*0110*/  FFMA R2, R0, R2, R3 ;  /* 0x0000000200027223 */ /* 0x000fe20000000003 */
[----:B-1----:R-:W-:Y:S01]  /*0120*/  IMAD R0, R9, UR5, R4 ;  /* 0x0000000509007c24 */ /* 0x002fe2000f8e0204 */
[----:B--2---:R-:W-:Y:S06]  /*0130*/  @!P0 BRA `(.L_x_97) ;  /* 0x0000000000108947 */ /* 0x004fec0003800000 */
[----:B------:R-:W-:Y:S02]  /*0140*/  MOV R14, R6 ;  /* 0x00000006000e7202 */ /* 0x000fe40000000f00 */
[----:B------:R-:W-:-:S07]  /*0150*/  MOV R16, 0x170 ;  /* 0x0000017000107802 */ /* 0x000fce0000000f00 */
[----:B------:R-:W-:Y:S05]  /*0160*/  CALL.REL.NOINC `($__internal_1_$__cuda_sm3x_div_rn_noftz_f32_slowpath) ;  /* 0x00000014005c7944 */ /* 0x000fea0003c00000 */
[----:B------:R-:W-:-:S07]  /*0170*/  MOV R2, R17 ;  /* 0x0000001100027202 */ /* 0x000fce0000000f00 */
.L_x_97:
[----:B------:R-:W0:Y:S02]  /*0180*/  F2I.CEIL.NTZ R2, R2 ;  /* 0x0000000200027305 */ /* 0x000e24000020b100 */
[----:B0-----:R-:W-:-:S05]  /*0190*/  VIADD R3, R2, -UR4 ;  /* 0x8000000402037c36 */ /* 0x001fca0008000000 */
[----:B------:R-:W-:-:S13]  /*01a0*/  ISETP.GE.AND P0, PT, R0, R3, PT ;  /* 0x000000030000720c */ /* 0x000fda0003f06270 */
[----:B------:R-:W-:Y:S05]  /*01b0*/  @P0 EXIT ;  /* 0x000000000000094d */ /* 0x000fea0003800000 */
[----:B------:R-:W0:Y:S01]  /*01c0*/  LDCU UR6, c[0x0][0x394] ;  /* 0x00007280ff0677ac */ /* 0x000e220008000800 */
[----:B------:R-:W1:Y:S01]  /*01d0*/  S2R R2, SR_TID.Y ;  /* 0x0000000000027919 */ /* 0x000e620000002200 */
[----:B------:R-:W2:Y:S01]  /*01e0*/  MUFU.RCP R5, R6 ;  /* 0x0000000600057308 */ /* 0x000ea20000001000 */
[----:B------:R-:W1:Y:S08]  /*01f0*/  S2UR UR5, SR_CTAID.Y ;  /* 0x00000000000579c3 */ /* 0x000e700000002600 */
[----:B------:R-:W1:Y:S01]  /*0200*/  LDC R7, c[0x0][0x364] ;  /* 0x0000d900ff077b82 */ /* 0x000e620000000800 */
[----:B0-----:R-:W-:Y:S01]  /*0210*/  I2FP.F32.S32 R29, UR6 ;  /* 0x00000006001d7c45 */ /* 0x001fe20008201400 */
[----:B--2---:R-:W-:-:S03]  /*0220*/  FFMA R4, -R6, R5, 1 ;  /* 0x3f80000006047423 */ /* 0x004fc60000000105 */
[----:B------:R-:W0:Y:S01]  /*0230*/  FCHK P0, R29, R6 ;  /* 0x000000061d007302 */ /* 0x000e220000000000 */
[----:B------:R-:W-:-:S04]  /*0240*/  FFMA R4, R5, R4, R5 ;  /* 0x0000000405047223 */ /* 0x000fc80000000005 */
[----:B------:R-:W-:-:S04]  /*0250*/  FFMA R5, R4, R29, RZ ;  /* 0x0000001d04057223 */ /* 0x000fc800000000ff */
[----:B------:R-:W-:Y:S01]  /*0260*/  FFMA R8, -R6, R5, R29 ;  /* 0x0000000506087223 */ /* 0x000fe2000000011d */
[----:B-1----:R-:W-:-:S03]  /*0270*/  IMAD R2, R7, UR5, R2 ;  /* 0x0000000507027c24 */ /* 0x002fc6000f8e0202 */
[----:B------:R-:W-:Y:S01]  /*0280*/  FFMA R8, R4, R8, R5 ;  /* 0x0000000804087223 */ /* 0x000fe20000000005 */
[----:B0-----:R-:W-:Y:S06]  /*0290*/  @!P0 BRA `(.L_x_98) ;  /* 0x0000000000108947 */ /* 0x001fec0003800000 */
[----:B------:R-:W-:Y:S02]  /*02a0*/  MOV R14, R6 ;  /* 0x00000006000e7202 */ /* 0x000fe40000000f00 */
[----:B------:R-:W-:-:S07]  /*02b0*/  MOV R16, 0x2d0 ;  /* 0x000002d000107802 */ /* 0x000fce0000000f00 */
[----:B------:R-:W-:Y:S05]  /*02c0*/  CALL.REL.NOINC `($__internal_1_$__cuda_sm3x_div_rn_noftz_f32_slowpath) ;  /* 0x0000001400047944 */ /* 0x000fea0003c00000 */
[----:B------:R-:W-:-:S07]  /*02d0*/  MOV R8, R17 ;  /* 0x0000001100087202 */ /* 0x000fce0000000f00 */
.L_x_98:
[----:B------:R-:W0:Y:S01]  /*02e0*/  LDC R10, c[0x0][0x39c] ;  /* 0x0000e700ff0a7b82 */ /* 0x000e220000000800 */
[----:B------:R-:W1:Y:S01]  /*02f0*/  S2R R6, SR_TID.Z ;  /* 0x0000000000067919 */ /* 0x000e620000002300 */
[----:B------:R-:W2:Y:S01]  /*0300*/  LDCU UR5, c[0x0][0x368] ;  /* 0x00006d00ff0577ac */ /* 0x000ea20008000800 */
[----:B------:R-:W3:Y:S01]  /*0310*/  F2I.CEIL.NTZ R5, R8 ;  /* 0x0000000800057305 */ /* 0x000ee2000020b100 */
[----:B------:R-:W4:Y:S04]  /*0320*/  LDCU.64 UR14, c[0x0][0x358] ;  /* 0x00006b00ff0e77ac */ /* 0x000f280008000a00 */
[----:B------:R-:W1:Y:S08]  /*0330*/  S2UR UR8, SR_CTAID.Z ;  /* 0x00000000000879c3 */ /* 0x000e700000002700 */
[----:B------:R-:W1:Y:S01]  /*0340*/  LDC R11, c[0x0][0x368] ;  /* 0x0000da00ff0b7b82 */ /* 0x000e620000000800 */
[----:B------:R-:W2:Y:S01]  /*0350*/  LDCU UR6, c[0x0][0x378] ;  /* 0x00006f00ff0677ac */ /* 0x000ea20008000800 */
[----:B---3--:R-:W-:Y:S01]  /*0360*/  VIADD R5, R5, -UR4 ;  /* 0x8000000405057c36 */ /* 0x008fe20008000000 */
[----:B------:R-:W3:Y:S01]  /*0370*/  LDCU UR9, c[0x0][0x374] ;  /* 0x00006e80ff0977ac */ /* 0x000ee20008000800 */
[C---:B0-----:R-:W-:Y:S01]  /*0380*/  ISETP.GT.AND P0, PT, R10.reuse, -0x2, PT ;  /* 0xfffffffe0a00780c */ /* 0x041fe20003f04270 */
[----:B------:R-:W0:Y:S01]  /*0390*/  LDCU UR10, c[0x0][0x370] ;  /* 0x00006e00ff0a77ac */ /* 0x000e220008000800 */
[----:B------:R-:W-:-:S05]  /*03a0*/  IMAD R4, R10, R10, RZ ;  /* 0x0000000a0a047224 */ /* 0x000fca00078e02ff */
[----:B------:R-:W-:-:S04]  /*03b0*/  I2FP.F32.U32 R4, R4 ;  /* 0x0000000400047245 */ /* 0x000fc80000201000 */
[----:B------:R-:W-:Y:S01]  /*03c0*/  R2UR UR7, R4 ;  /* 0x00000000040772ca */ /* 0x000fe200000e0000 */
[----:B--2---:R-:W-:Y:S01]  /*03d0*/  UIMAD UR5, UR5, UR6, URZ ;  /* 0x00000006050572a4 */ /* 0x004fe2000f8e02ff */
[----:B---3--:R-:W-:Y:S02]  /*03e0*/  IMAD R7, R7, UR9, RZ ;  /* 0x0000000907077c24 */ /* 0x008fe4000f8e02ff */
[----:B-1----:R-:W-:Y:S02]  /*03f0*/  IMAD R4, R11, UR8, R6 ;  /* 0x000000080b047c24 */ /* 0x002fe4000f8e0206 */
[----:B0-----:R-:W-:Y:S01]  /*0400*/  IMAD R9, R9, UR10, RZ ;  /* 0x0000000a09097c24 */ /* 0x001fe2000f8e02ff */
[----:B----4-:R-:W-:Y:S08]  /*0410*/  @P0 BRA `(.L_x_99) ;  /* 0x0000000400100947 */ /* 0x010ff00003800000 */
[----:B------:R-:W0:Y:S01]  /*0420*/  MUFU.RCP R6, UR7 ;  /* 0x0000000700067d08 */ /* 0x000e220008001000 */
[----:B------:R-:W-:-:S07]  /*0430*/  MOV R11, UR7 ;  /* 0x00000007000b7c02 */ /* 0x000fce0008000f00 */
[----:B------:R-:W1:Y:S01]  /*0440*/  FCHK P0, RZ, UR7 ;  /* 0x00000007ff007d02 */ /* 0x000e620008000000 */
[----:B0-----:R-:W-:-:S04]  /*0450*/  FFMA R11, R6, -R11, 1 ;  /* 0x3f800000060b7423 */ /* 0x001fc8000000080b */
[----:B------:R-:W-:-:S04]  /*0460*/  FFMA R11, R6, R11, R6 ;  /* 0x0000000b060b7223 */ /* 0x000fc80000000006 */
[----:B------:R-:W-:-:S04]  /*0470*/  FFMA R6, RZ, R11, RZ ;  /* 0x0000000bff067223 */ /* 0x000fc800000000ff */
[----:B------:R-:W-:-:S04]  /*0480*/  FFMA R8, R6, -UR7, RZ ;  /* 0x8000000706087c23 */ /* 0x000fc800080000ff */
[----:B------:R-:W-:Y:S01]  /*0490*/  FFMA R6, R11, R8, R6 ;  /* 0x000000080b067223 */ /* 0x000fe20000000006 */
[----:B-1----:R-:W-:Y:S06]  /*04a0*/  @!P0 BRA `(.L_x_100) ;  /* 0x0000000000148947 */ /* 0x002fec0003800000 */
[----:B------:R-:W-:Y:S02]  /*04b0*/  HFMA2 R29, -RZ, RZ, 0, 0 ;  /* 0x00000000ff1d7431 */ /* 0x000fe400000001ff */
[----:B------:R-:W-:Y:S01]  /*04c0*/  IMAD.U32 R14, RZ, RZ, UR7 ;  /* 0x00000007ff0e7e24 */ /* 0x000fe2000f8e00ff */
[----:B------:R-:W-:-:S07]  /*04d0*/  MOV R16, 0x4f0 ;  /* 0x000004f000107802 */ /* 0x000fce0000000f00 */
[----:B------:R-:W-:Y:S05]  /*04e0*/  CALL.REL.NOINC `($__internal_1_$__cuda_sm3x_div_rn_noftz_f32_slowpath) ;  /* 0x00000010007c7944 */ /* 0x000fea0003c00000 */
[----:B------:R-:W-:-:S07]  /*04f0*/  MOV R6, R17 ;  /* 0x0000001100067202 */ /* 0x000fce0000000f00 */
.L_x_100:
[----:B------:R-:W-:Y:S01]  /*0500*/  ISETP.GE.AND P0, PT, R2, R5, PT ;  /* 0x000000050200720c */ /* 0x000fe20003f06270 */
[----:B------:R-:W-:-:S12]  /*0510*/  BSSY.RECONVERGENT B0, `(.L_x_101) ;  /* 0x0000030000007945 */ /* 0x000fd80003800200 */
[----:B------:R-:W-:Y:S05]  /*0520*/  @P0 BRA `(.L_x_102) ;  /* 0x0000000000b80947 */ /* 0x000fea0003800000 */
[----:B------:R-:W0:Y:S01]  /*0530*/  LDC R17, c[0x0][0x3a0] ;  /* 0x0000e800ff117b82 */ /* 0x000e220000000800 */
[----:B------:R-:W1:Y:S02]  /*0540*/  LDCU UR4, c[0x0][0x394] ;  /* 0x00007280ff0477ac */ /* 0x000e640008000800 */
[----:B-1----:R-:W-:Y:S01]  /*0550*/  IMAD R8, R0, UR4, RZ ;  /* 0x0000000400087c24 */ /* 0x002fe2000f8e02ff */
[----:B0-----:R-:W-:-:S04]  /*0560*/  IABS R13, R17 ;  /* 0x00000011000d7213 */ /* 0x001fc80000000000 */
[----:B------:R-:W0:Y:S08]  /*0570*/  I2F.RP R12, R13 ;  /* 0x0000000d000c7306 */ /* 0x000e300000209400 */
[----:B0-----:R-:W0:Y:S02]  /*0580*/  MUFU.RCP R12, R12 ;  /* 0x0000000c000c7308 */ /* 0x001e240000001000 */
[----:B0-----:R-:W-:-:S02]  /*0590*/  IADD3 R10, PT, PT, R12, 0xffffffe, RZ ;  /* 0x0ffffffe0c0a7810 */ /* 0x001fc40007ffe0ff */
[----:B------:R-:W-:-:S04]  /*05a0*/  IABS R12, R8 ;  /* 0x00000008000c7213 */ /* 0x000fc80000000000 */
[----:B------:R0:W1:Y:S01]  /*05b0*/  F2I.FTZ.U32.TRUNC.NTZ R11, R10 ;  /* 0x0000000a000b7305 */ /* 0x000062000021f000 */
[----:B------:R-:W-:-:S04]  /*05c0*/  LOP3.LUT R8, R8, R17, RZ, 0x3c, !PT ;  /* 0x0000001108087212 */ /* 0x000fc800078e3cff */
[----:B------:R-:W-:Y:S02]  /*05d0*/  ISETP.GE.AND P2, PT, R8, RZ, PT ;  /* 0x000000ff0800720c */ /* 0x000fe40003f46270 */
[----:B------:R-:W-:Y:S01]  /*05e0*/  MOV R8, R2 ;  /* 0x0000000200087202 */ /* 0x000fe20000000f00 */
[----:B0-----:R-:W-:Y:S02]  /*05f0*/  HFMA2 R10, -RZ, RZ, 0, 0 ;  /* 0x00000000ff0a7431 */ /* 0x001fe400000001ff */
[----:B-1----:R-:W-:-:S04]  /*0600*/  IMAD.MOV R14, RZ, RZ, -R11 ;  /* 0x000000ffff0e7224 */ /* 0x002fc800078e0a0b */
[----:B------:R-:W-:-:S04]  /*0610*/  IMAD R15, R14, R13, RZ ;  /* 0x0000000d0e0f7224 */ /* 0x000fc800078e02ff */
[----:B------:R-:W-:-:S06]  /*0620*/  IMAD.HI.U32 R11, R11, R15, R10 ;  /* 0x0000000f0b0b7227 */ /* 0x000fcc00078e000a */
[----:B------:R-:W-:-:S05]  /*0630*/  IMAD.HI.U32 R11, R11, R12, RZ ;  /* 0x0000000c0b0b7227 */ /* 0x000fca00078e00ff */
[----:B------:R-:W-:-:S05]  /*0640*/  IADD3 R10, PT, PT, -R11, RZ, RZ ;  /* 0x000000ff0b0a7210 */ /* 0x000fca0007ffe1ff */
[----:B------:R-:W-:-:S05]  /*0650*/  IMAD R10, R13, R10, R12 ;  /* 0x0000000a0d0a7224 */ /* 0x000fca00078e020c */
[----:B------:R-:W-:-:S13]  /*0660*/  ISETP.GT.U32.AND P1, PT, R13, R10, PT ;  /* 0x0000000a0d00720c */ /* 0x000fda0003f24070 */
[----:B------:R-:W-:Y:S01]  /*0670*/  @!P1 IMAD.IADD R10, R10, 0x1, -R13 ;  /* 0x000000010a0a9824 */ /* 0x000fe200078e0a0d */
[----:B------:R-:W-:Y:S02]  /*0680*/  @!P1 IADD3 R11, PT, PT, R11, 0x1, RZ ;  /* 0x000000010b0b9810 */ /* 0x000fe40007ffe0ff */
[----:B------:R-:W-:Y:S02]  /*0690*/  ISETP.NE.AND P1, PT, R17, RZ, PT ;  /* 0x000000ff1100720c */ /* 0x000fe40003f25270 */
[----:B------:R-:W-:-:S13]  /*06a0*/  ISETP.GE.U32.AND P0, PT, R10, R13, PT ;  /* 0x0000000d0a00720c */ /* 0x000fda0003f06070 */
[----:B------:R-:W-:-:S05]  /*06b0*/  @P0 IADD3 R11, PT, PT, R11, 0x1, RZ ;  /* 0x000000010b0b0810 */ /* 0x000fca0007ffe0ff */
[----:B------:R-:W-:-:S05]  /*06c0*/  IMAD.MOV.U32 R19, RZ, RZ, R11 ;  /* 0x000000ffff137224 */ /* 0x000fca00078e000b */
[----:B------:R-:W-:Y:S02]  /*06d0*/  @!P2 IADD3 R19, PT, PT, -R19, RZ, RZ ;  /* 0x000000ff1313a210 */ /* 0x000fe40007ffe1ff */
[----:B------:R-:W-:-:S07]  /*06e0*/  @!P1 LOP3.LUT R19, RZ, R17, RZ, 0x33, !PT ;  /* 0x00000011ff139212 */ /* 0x000fce00078e33ff */
.L_x_106:
[----:B------:R-:W0:Y:S01]  /*06f0*/  LDC R17, c[0x0][0x398] ;  /* 0x0000e600ff117b82 */ /* 0x000e220000000800 */
[----:B------:R-:W-:Y:S01]  /*0700*/  BSSY.RECONVERGENT B1, `(.L_x_103) ;  /* 0x000000d000017945 */ /* 0x000fe20003800200 */
[----:B0-----:R-:W-:-:S13]  /*0710*/  ISETP.GE.AND P0, PT, R4, R17, PT ;  /* 0x000000110400720c */ /* 0x001fda0003f06270 */
[----:B------:R-:W-:Y:S05]  /*0720*/  @P0 BRA `(.L_x_104) ;  /* 0x0000000000280947 */ /* 0x000fea0003800000 */
[----:B------:R-:W0:Y:S01]  /*0730*/  LDC.64 R10, c[0x0][0x380] ;  /* 0x0000e000ff0a7b82 */ /* 0x000e220000000a00 */
[----:B------:R-:W-:Y:S01]  /*0740*/  IMAD.IADD R13, R19, 0x1, R8 ;  /* 0x00000001130d7824 */ /* 0x000fe200078e0208 */
[----:B------:R-:W-:-:S03]  /*0750*/  MOV R14, R4 ;  /* 0x00000004000e7202 */ /* 0x000fc60000000f00 */
[----:B------:R-:W-:-:S07]  /*0760*/  IMAD R15, R13, R17, R4 ;  /* 0x000000110d0f7224 */ /* 0x000fce00078e0204 */
.L_x_105:
[----:B0-----:R-:W-:Y:S01]  /*0770*/  IMAD.WIDE R12, R15, 0x4, R10 ;  /* 0x000000040f0c7825 */ /* 0x001fe200078e020a */
[----:B------:R-:W-:-:S03]  /*0780*/  IADD3 R14, PT, PT, R14, UR5, RZ ;  /* 0x000000050e0e7c10 */ /* 0x000fc6000fffe0ff */
[----:B------:R-:W-:Y:S01]  /*0790*/  VIADD R15, R15, UR5 ;  /* 0x000000050f0f7c36 */ /* 0x000fe20008000000 */
[----:B------:R1:W-:Y:S01]  /*07a0*/  STG.E desc[UR14][R12.64], R6 ;  /* 0x000000060c007986 */ /* 0x0003e2000c10190e */
[----:B------:R-:W-:-:S13]  /*07b0*/  ISETP.GE.AND P0, PT, R14, R17, PT ;  /* 0x000000110e00720c */ /* 0x000fda0003f06270 */
[----:B-1----:R-:W-:Y:S05]  /*07c0*/  @!P0 BRA `(.L_x_105) ;  /* 0xfffffffc00e88947 */ /* 0x002fea000383ffff */
.L_x_104:
[----:B------:R-:W-:Y:S05]  /*07d0*/  BSYNC.RECONVERGENT B1 ;  /* 0x0000000000017941 */ /* 0x000fea0003800200 */
.L_x_103:
[----:B------:R-:W-:-:S04]  /*07e0*/  IADD3 R8, PT, PT, R7, R8, RZ ;  /* 0x0000000807087210 */ /* 0x000fc80007ffe0ff */
[----:B------:R-:W-:-:S13]  /*07f0*/  ISETP.GE.AND P0, PT, R8, R5, PT ;  /* 0x000000050800720c */ /* 0x000fda0003f06270 */
[----:B------:R-:W-:Y:S05]  /*0800*/  @!P0 BRA `(.L_x_106) ;  /* 0xfffffffc00b88947 */ /* 0x000fea000383ffff */
.L_x_102:
[----:B------:R-:W-:Y:S05]  /*0810*/  BSYNC.RECONVERGENT B0 ;  /* 0x0000000000007941 */ /* 0x000fea0003800200 */
.L_x_101:
[----:B------:R-:W-:-:S04]  /*0820*/  IADD3 R0, PT, PT, R9, R0, RZ ;  /* 0x0000000009007210 */ /* 0x000fc80007ffe0ff */
[----:B------:R-:W-:-:S13]  /*0830*/  ISETP.GE.AND P0, PT, R0, R3, PT ;  /* 0x000000030000720c */ /* 0x000fda0003f06270 */
[----:B------:R-:W-:Y:S05]  /*0840*/  @!P0 BRA `(.L_x_100) ;  /* 0xfffffffc002c8947 */ /* 0x000fea000383ffff */
[----:B------:R-:W-:Y:S05]  /*0850*/  EXIT ;  /* 0x000000000000794d */ /* 0x000fea0003800000 */
.L_x_99:
[----:B------:R-:W-:Y:S02]  /*0860*/  IABS R6, UR4 ;  /* 0x0000000400067c13 */ /* 0x000fe40008000000 */
[----:B------:R-:W-:Y:S02]  /*0870*/  LEA.HI R7, R10, R10, RZ, 0x1 ;  /* 0x0000000a0a077211 */ /* 0x000fe400078f08ff */
[----:B------:R-:W-:Y:S02]  /*0880*/  R2UR UR6, R6 ;  /* 0x00000000060672ca */ /* 0x000fe400000e0000 */
[----:B------:R-:W-:-:S05]  /*0890*/  SHF.R.S32.HI R7, RZ, 0x1, R7 ;  /* 0x00000001ff077819 */ /* 0x000fca0000011407 */
[----:B------:R-:W-:-:S06]  /*08a0*/  IMAD.MOV R6, RZ, RZ, -R7 ;  /* 0x000000ffff067224 */ /* 0x000fcc00078e0a07 */
[----:B------:R-:W-:-:S04]  /*08b0*/  UIADD3 UR4, UPT, UPT, UR4, UR6, URZ ;  /* 0x0000000604047290 */ /* 0x000fc8000fffe0ff */
[----:B------:R-:W-:-:S04]  /*08c0*/  UIADD3 UR6, UPT, UPT, UR4, 0x1, URZ ;  /* 0x0000000104067890 */ /* 0x000fc8000fffe0ff */
[----:B------:R-:W-:Y:S02]  /*08d0*/  ULOP3.LUT UR8, UR6, 0xf, URZ, 0xc0, !UPT ;  /* 0x0000000f06087892 */ /* 0x000fe4000f8ec0ff */
[----:B------:R-:W-:Y:S02]  /*08e0*/  ULOP3.LUT UR10, UR6, 0x7, URZ, 0xc0, !UPT ;  /* 0x00000007060a7892 */ /* 0x000fe4000f8ec0ff */
[----:B------:R-:W-:Y:S02]  /*08f0*/  ULOP3.LUT UR12, UR6, 0xfffffff0, URZ, 0xc0, !UPT ;  /* 0xfffffff0060c7892 */ /* 0x000fe4000f8ec0ff */
[----:B------:R-:W-:Y:S02]  /*0900*/  ULOP3.LUT UR6, UR6, 0x3, URZ, 0xc0, !UPT ;  /* 0x0000000306067892 */ /* 0x000fe4000f8ec0ff */
[----:B------:R-:W-:Y:S02]  /*0910*/  UIADD3 UR9, UPT, UPT, UR8, -0x1, URZ ;  /* 0xffffffff08097890 */ /* 0x000fe4000fffe0ff */
[----:B------:R-:W-:-:S12]  /*0920*/  UIADD3 UR11, UPT, UPT, UR10, -0x1, URZ ;  /* 0xffffffff0a0b7890 */ /* 0x000fd8000fffe0ff */
.L_x_121:
[----:B------:R-:W-:Y:S01]  /*0930*/  ISETP.GE.AND P0, PT, R2, R5, PT ;  /* 0x000000050200720c */ /* 0x000fe20003f06270 */
[----:B------:R-:W-:-:S12]  /*0940*/  BSSY.RECONVERGENT B0, `(.L_x_107) ;  /* 0x00000d3000007945 */ /* 0x000fd80003800200 */
[----:B0-----:R-:W-:Y:S05]  /*0950*/  @P0 BRA `(.L_x_108) ;  /* 0x0000000c00440947 */ /* 0x001fea0003800000 */
[----:B------:R-:W0:Y:S01]  /*0960*/  LDC R11, c[0x0][0x3a0] ;  /* 0x0000e800ff0b7b82 */ /* 0x000e220000000800 */
[----:B------:R-:W1:Y:S01]  /*0970*/  LDCU UR13, c[0x0][0x394] ;  /* 0x00007280ff0d77ac */ /* 0x000e620008000800 */
[----:B------:R-:W-:Y:S02]  /*0980*/  IMAD.MOV.U32 R8, RZ, RZ, RZ ;  /* 0x000000ffff087224 */ /* 0x000fe400078e00ff */
[----:B-1----:R-:W-:Y:S01]  /*0990*/  IMAD R10, R0, UR13, RZ ;  /* 0x0000000d000a7c24 */ /* 0x002fe2000f8e02ff */
[----:B0-----:R-:W-:-:S04]  /*09a0*/  IABS R14, R11 ;  /* 0x0000000b000e7213 */ /* 0x001fc80000000000 */
[----:B------:R-:W-:Y:S01]  /*09b0*/  IABS R16, R10 ;  /* 0x0000000a00107213 */ /* 0x000fe20000000000 */
[----:B------:R-:W0:Y:S01]  /*09c0*/  I2F.RP R12, R14 ;  /* 0x0000000e000c7306 */ /* 0x000e220000209400 */
[----:B------:R-:W-:-:S04]  /*09d0*/  LOP3.LUT R10, R10, R11, RZ, 0x3c, !PT ;  /* 0x0000000b0a0a7212 */ /* 0x000fc800078e3cff */
[----:B------:R-:W-:Y:S02]  /*09e0*/  ISETP.GE.AND P2, PT, R10, RZ, PT ;  /* 0x000000ff0a00720c */ /* 0x000fe40003f46270 */
[----:B------:R-:W-:Y:S01]  /*09f0*/  MOV R10, R2 ;  /* 0x00000002000a7202 */ /* 0x000fe20000000f00 */
[----:B0-----:R-:W0:Y:S02]  /*0a00*/  MUFU.RCP R12, R12 ;  /* 0x0000000c000c7308 */ /* 0x001e240000001000 */
[----:B0-----:R-:W-:-:S06]  /*0a10*/  IADD3 R13, PT, PT, R12, 0xffffffe, RZ ;  /* 0x0ffffffe0c0d7810 */ /* 0x001fcc0007ffe0ff */
[----:B------:R-:W0:Y:S02]  /*0a20*/  F2I.FTZ.U32.TRUNC.NTZ R9, R13 ;  /* 0x0000000d00097305 */ /* 0x000e24000021f000 */
[----:B0-----:R-:W-:-:S05]  /*0a30*/  IADD3 R15, PT, PT, RZ, -R9, RZ ;  /* 0x80000009ff0f7210 */ /* 0x001fca0007ffe0ff */
[----:B------:R-:W-:-:S04]  /*0a40*/  IMAD R15, R15, R14, RZ ;  /* 0x0000000e0f0f7224 */ /* 0x000fc800078e02ff */
[----:B------:R-:W-:Y:S01]  /*0a50*/  IMAD.HI.U32 R8, R9, R15, R8 ;  /* 0x0000000f09087227 */ /* 0x000fe200078e0008 */
[----:B------:R-:W-:-:S05]  /*0a60*/  MOV R9, R16 ;  /* 0x0000001000097202 */ /* 0x000fca0000000f00 */
[----:B------:R-:W-:-:S05]  /*0a70*/  IMAD.HI.U32 R8, R8, R9, RZ ;  /* 0x0000000908087227 */ /* 0x000fca00078e00ff */
[----:B------:R-:W-:-:S05]  /*0a80*/  IADD3 R12, PT, PT, -R8, RZ, RZ ;  /* 0x000000ff080c7210 */ /* 0x000fca0007ffe1ff */
[----:B------:R-:W-:-:S05]  /*0a90*/  IMAD R9, R14, R12, R9 ;  /* 0x0000000c0e097224 */ /* 0x000fca00078e0209 */
[----:B------:R-:W-:-:S13]  /*0aa0*/  ISETP.GT.U32.AND P1, PT, R14, R9, PT ;  /* 0x000000090e00720c */ /* 0x000fda0003f24070 */
[----:B------:R-:W-:Y:S01]  /*0ab0*/  @!P1 IMAD.IADD R9, R9, 0x1, -R14 ;  /* 0x0000000109099824 */ /* 0x000fe200078e0a0e */
[----:B------:R-:W-:Y:S02]  /*0ac0*/  @!P1 IADD3 R8, PT, PT, R8, 0x1, RZ ;  /* 0x0000000108089810 */ /* 0x000fe40007ffe0ff */
[----:B------:R-:W-:Y:S02]  /*0ad0*/  ISETP.NE.AND P1, PT, R11, RZ, PT ;  /* 0x000000ff0b00720c */ /* 0x000fe40003f25270 */
[----:B------:R-:W-:Y:S01]  /*0ae0*/  ISETP.GE.U32.AND P0, PT, R9, R14, PT ;  /* 0x0000000e0900720c */ /* 0x000fe20003f06070 */
[----:B------:R-:W-:-:S12]  /*0af0*/  IMAD R9, R0, R11, R7 ;  /* 0x0000000b00097224 */ /* 0x000fd800078e0207 */
[----:B------:R-:W-:-:S05]  /*0b00*/  @P0 IADD3 R8, PT, PT, R8, 0x1, RZ ;  /* 0x0000000108080810 */ /* 0x000fca0007ffe0ff */
[----:B------:R-:W-:Y:S01]  /*0b10*/  @!P2 IMAD.MOV R8, RZ, RZ, -R8 ;  /* 0x000000ffff08a224 */ /* 0x000fe200078e0a08 */
[----:B------:R-:W-:-:S07]  /*0b20*/  @!P1 LOP3.LUT R8, RZ, R11, RZ, 0x33, !PT ;  /* 0x0000000bff089212 */ /* 0x000fce00078e33ff */
.L_x_120:
[----:B0-----:R-:W0:Y:S01]  /*0b30*/  LDCU UR13, c[0x0][0x398] ;  /* 0x00007300ff0d77ac */ /* 0x001e220008000800 */
[----:B------:R-:W-:Y:S01]  /*0b40*/  BSSY.RECONVERGENT B1, `(.L_x_109) ;  /* 0x00000ad000017945 */ /* 0x000fe20003800200 */
[----:B0-----:R-:W-:-:S13]  /*0b50*/  ISETP.GE.AND P0, PT, R4, UR13, PT ;  /* 0x0000000d04007c0c */ /* 0x001fda000bf06270 */
[----:B------:R-:W-:Y:S05]  /*0b60*/  @P0 BRA `(.L_x_110) ;  /* 0x0000000800a80947 */ /* 0x000fea0003800000 */
[----:B------:R-:W0:Y:S01]  /*0b70*/  LDCU UR13, c[0x0][0x3a0] ;  /* 0x00007400ff0d77ac */ /* 0x000e220008000800 */
[----:B------:R-:W-:Y:S01]  /*0b80*/  IADD3 R11, PT, PT, R8, R10, RZ ;  /* 0x0000000a080b7210 */ /* 0x000fe20007ffe0ff */
[----:B------:R-:W-:Y:S02]  /*0b90*/  IMAD.MOV.U32 R12, RZ, RZ, R4 ;  /* 0x000000ffff0c7224 */ /* 0x000fe400078e0004 */
[----:B0-----:R-:W-:-:S07]  /*0ba0*/  IMAD R13, R10, UR13, R7 ;  /* 0x0000000d0a0d7c24 */ /* 0x001fce000f8e0207 */
.L_x_119:
[----:B0-----:R-:W-:Y:S01]  /*0bb0*/  MOV R14, UR9 ;  /* 0x00000009000e7c02 */ /* 0x001fe20008000f00 */
[----:B------:R-:W-:Y:S01]  /*0bc0*/  IMAD.MOV.U32 R29, RZ, RZ, RZ ;  /* 0x000000ffff1d7224 */ /* 0x000fe200078e00ff */
[----:B------:R-:W-:Y:S02]  /*0bd0*/  MOV R15, UR11 ;  /* 0x0000000b000f7c02 */ /* 0x000fe40008000f00 */
[----:B------:R-:W-:Y:S02]  /*0be0*/  ISETP.GE.U32.AND P0, PT, R14, 0x7, PT ;  /* 0x000000070e00780c */ /* 0x000fe40003f06070 */
[----:B------:R-:W-:Y:S02]  /*0bf0*/  ISETP.GE.U32.AND P1, PT, R15, 0x3, PT ;  /* 0x000000030f00780c */ /* 0x000fe40003f26070 */
[----:B------:R-:W-:-:S11]  /*0c00*/  MOV R22, R6 ;  /* 0x0000000600167202 */ /* 0x000fd60000000f00 */
.L_x_116:
[----:B------:R-:W0:Y:S01]  /*0c10*/  LDCU UR13, c[0x0][0x394] ;  /* 0x00007280ff0d77ac */ /* 0x000e220008000800 */
[----:B------:R-:W-:Y:S01]  /*0c20*/  IADD3 R20, PT, PT, R9, R22, RZ ;  /* 0x0000001609147210 */ /* 0x000fe20007ffe0ff */
[----:B------:R-:W-:Y:S01]  /*0c30*/  IMAD.MOV.U32 R23, RZ, RZ, R6 ;  /* 0x000000ffff177224 */ /* 0x000fe200078e0006 */
[----:B------:R-:W-:Y:S01]  /*0c40*/  IABS R15, R7 ;  /* 0x00000007000f7213 */ /* 0x000fe20000000000 */
[----:B------:R-:W-:-:S03]  /*0c50*/  UISETP.GE.U32.AND UP0, UPT, UR4, 0xf, UPT ;  /* 0x0000000f0400788c */ /* 0x000fc6000bf06070 */
[----:B------:R-:W-:Y:S01]  /*0c60*/  ISETP.NE.AND P2, PT, R22, R15, PT ;  /* 0x0000000f1600720c */ /* 0x000fe20003f45270 */
[----:B0-----:R-:W-:-:S05]  /*0c70*/  IMAD R20, R20, UR13, R13 ;  /* 0x0000000d14147c24 */ /* 0x001fca000f8e020d */
[----:B------:R-:W-:Y:S07]  /*0c80*/  BRA.U !UP0, `(.L_x_111) ;  /* 0x0000000108e47547 */ /* 0x000fee000b800000 */
[----:B------:R-:W-:-:S07]  /*0c90*/  MOV R23, R6 ;  /* 0x0000000600177202 */ /* 0x000fce0000000f00 */
.L_x_112:
[----:B------:R-:W0:Y:S01]  /*0ca0*/  LDC R27, c[0x0][0x398] ;  /* 0x0000e600ff1b7b82 */ /* 0x000e220000000800 */
[----:B------:R-:W-:-:S07]  /*0cb0*/  IADD3 R14, PT, PT, R20, R23, RZ ;  /* 0x00000017140e7210 */ /* 0x000fce0007ffe0ff */
[----:B------:R-:W1:Y:S01]  /*0cc0*/  LDC.64 R16, c[0x0][0x388] ;  /* 0x0000e200ff107b82 */ /* 0x000e620000000a00 */
[----:B0-----:R-:W-:-:S04]  /*0cd0*/  IMAD R15, R14, R27, R12 ;  /* 0x0000001b0e0f7224 */ /* 0x001fc800078e020c */
[----:B-1----:R-:W-:-:S05]  /*0ce0*/  IMAD.WIDE R16, R15, 0x4, R16 ;  /* 0x000000040f107825 */ /* 0x002fca00078e0210 */
[----:B------:R0:W2:Y:S02]  /*0cf0*/  LDG.E R28, desc[UR14][R16.64] ;  /* 0x0000000e101c7981 */ /* 0x0000a4000c1e1900 */
[----:B0-----:R-:W-:-:S05]  /*0d00*/  IMAD.WIDE R16, R27, 0x4, R16 ;  /* 0x000000041b107825 */ /* 0x001fca00078e0210 */
[----:B------:R-:W3:Y:S01]  /*0d10*/  LDG.E R24, desc[UR14][R16.64] ;  /* 0x0000000e10187981 */ /* 0x000ee2000c1e1900 */
[----:B------:R-:W-:-:S05]  /*0d20*/  IMAD.WIDE R14, R27, 0x4, R16 ;  /* 0x000000041b0e7825 */ /* 0x000fca00078e0210 */
[----:B------:R0:W4:Y:S02]  /*0d30*/  LDG.E R25, desc[UR14][R14.64] ;  /* 0x0000000e0e197981 */ /* 0x000124000c1e1900 */
[----:B0-----:R-:W-:-:S05]  /*0d40*/  IMAD.WIDE R14, R27, 0x4, R14 ;  /* 0x000000041b0e7825 */ /* 0x001fca00078e020e */
[----:B------:R0:W5:Y:S01]  /*0d50*/  LDG.E R21, desc[UR14][R14.64] ;  /* 0x0000000e0e157981 */ /* 0x000162000c1e1900 */
[----:B------:R-:W-:-:S05]  /*0d60*/  IMAD.WIDE R18, R27, 0x4, R14 ;  /* 0x000000041b127825 */ /* 0x000fca00078e020e */
[----:B------:R2:W5:Y:S01]  /*0d70*/  LDG.E R26, desc[UR14][R18.64] ;  /* 0x0000000e121a7981 */ /* 0x000562000c1e1900 */
[----:B------:R-:W-:-:S04]  /*0d80*/  IMAD.WIDE R16, R27, 0x4, R18 ;  /* 0x000000041b107825 */ /* 0x000fc800078e0212 */
[C---:B0-----:R-:W-:Y:S01]  /*0d90*/  IMAD.WIDE R14, R27.reuse, 0x4, R16 ;  /* 0x000000041b0e7825 */ /* 0x041fe200078e0210 */
[----:B------:R-:W5:Y:S04]  /*0da0*/  LDG.E R18, desc[UR14][R16.64] ;  /* 0x0000000e10127981 */ /* 0x000f68000c1e1900 */
[----:B------:R-:W5:Y:S01]  /*0db0*/  LDG.E R16, desc[UR14][R14.64] ;  /* 0x0000000e0e107981 */ /* 0x000f62000c1e1900 */
[----:B--2---:R-:W-:Y:S01]  /*0dc0*/  FADD R19, R28, R29 ;  /* 0x0000001d1c137221 */ /* 0x004fe20000000000 */
[----:B------:R-:W-:-:S05]  /*0dd0*/  IMAD.WIDE R28, R27, 0x4, R14 ;  /* 0x000000041b1c7825 */ /* 0x000fca00078e020e */
[----:B------:R0:W2:Y:S02]  /*0de0*/  LDG.E R17, desc[UR14][R28.64] ;  /* 0x0000000e1c117981 */ /* 0x0000a4000c1e1900 */
[----:B0-----:R-:W-:-:S04]  /*0df0*/  IMAD.WIDE R28, R27, 0x4, R28 ;  /* 0x000000041b1c7825 */ /* 0x001fc800078e021c */
[----:B---3--:R-:W-:Y:S02]  /*0e00*/  FADD R24, R19, R24 ;  /* 0x0000001813187221 */ /* 0x008fe40000000000 */
[----:B------:R0:W3:Y:S02]  /*0e10*/  LDG.E R19, desc[UR14][R28.64] ;  /* 0x0000000e1c137981 */ /* 0x0000e4000c1e1900 */
[----:B----4-:R-:W-:Y:S01]  /*0e20*/  FADD R14, R24, R25 ;  /* 0x00000019180e7221 */ /* 0x010fe20000000000 */
[----:B------:R-:W-:-:S04]  /*0e30*/  IMAD.WIDE R24, R27, 0x4, R28 ;  /* 0x000000041b187825 */ /* 0x000fc800078e021c */
[----:B-----5:R-:W-:Y:S02]  /*0e40*/  FADD R15, R14, R21 ;  /* 0x000000150e0f7221 */ /* 0x020fe40000000000 */
[----:B------:R1:W4:Y:S02]  /*0e50*/  LDG.E R21, desc[UR14][R24.64] ;  /* 0x0000000e18157981 */ /* 0x000324000c1e1900 */
[----:B0-----:R-:W-:Y:S01]  /*0e60*/  FADD R29, R15, R26 ;  /* 0x0000001a0f1d7221 */ /* 0x001fe20000000000 */
[----:B-1----:R-:W-:-:S04]  /*0e70*/  IMAD.WIDE R24, R27, 0x4, R24 ;  /* 0x000000041b187825 */ /* 0x002fc800078e0218 */
[----:B------:R-:W-:Y:S01]  /*0e80*/  FADD R29, R29, R18 ;  /* 0x000000121d1d7221 */ /* 0x000fe20000000000 */
[----:B------:R-:W5:Y:S01]  /*0e90*/  LDG.E R26, desc[UR14][R24.64] ;  /* 0x0000000e181a7981 */ /* 0x000f62000c1e1900 */
[----:B------:R-:W-:-:S05]  /*0ea0*/  IMAD.WIDE R14, R27, 0x4, R24 ;  /* 0x000000041b0e7825 */ /* 0x000fca00078e0218 */
[----:B------:R0:W5:Y:S01]  /*0eb0*/  LDG.E R18, desc[UR14][R14.64] ;  /* 0x0000000e0e127981 */ /* 0x000162000c1e1900 */
[----:B------:R-:W-:Y:S01]  /*0ec0*/  FADD R16, R29, R16 ;  /* 0x000000101d107221 */ /* 0x000fe20000000000 */
[----:B0-----:R-:W-:-:S05]  /*0ed0*/  IMAD.WIDE R14, R27, 0x4, R14 ;  /* 0x000000041b0e7825 */ /* 0x001fca00078e020e */
[----:B------:R2:W5:Y:S01]  /*0ee0*/  LDG.E R24, desc[UR14][R14.64] ;  /* 0x0000000e0e187981 */ /* 0x000562000c1e1900 */
[----:B------:R-:W-:-:S05]  /*0ef0*/  IMAD.WIDE R28, R27, 0x4, R14 ;  /* 0x000000041b1c7825 */ /* 0x000fca00078e020e */
[----:B------:R3:W5:Y:S01]  /*0f00*/  LDG.E R25, desc[UR14][R28.64] ;  /* 0x0000000e1c197981 */ /* 0x000762000c1e1900 */
[----:B--2---:R-:W-:Y:S01]  /*0f10*/  FADD R14, R16, R17 ;  /* 0x00000011100e7221 */ /* 0x004fe20000000000 */
[----:B------:R-:W-:-:S04]  /*0f20*/  IMAD.WIDE R16, R27, 0x4, R28 ;  /* 0x000000041b107825 */ /* 0x000fc800078e021c */
[----:B---3--:R-:W-:Y:S01]  /*0f30*/  FADD R28, R14, R19 ;  /* 0x000000130e1c7221 */ /* 0x008fe20000000000 */
[----:B------:R-:W-:Y:S02]  /*0f40*/  IMAD.WIDE R14, R27, 0x4, R16 ;  /* 0x000000041b0e7825 */ /* 0x000fe400078e0210 */
[----:B------:R-:W2:Y:S04]  /*0f50*/  LDG.E R16, desc[UR14][R16.64] ;  /* 0x0000000e10107981 */ /* 0x000ea8000c1e1900 */
[----:B------:R-:W3:Y:S01]  /*0f60*/  LDG.E R19, desc[UR14][R14.64] ;  /* 0x0000000e0e137981 */ /* 0x000ee2000c1e1900 */
[----:B------:R-:W-:Y:S02]  /*0f70*/  VIADD R23, R23, 0x10 ;  /* 0x0000001017177836 */ /* 0x000fe40000000000 */
[----:B----4-:R-:W-:-:S04]  /*0f80*/  FADD R21, R28, R21 ;  /* 0x000000151c157221 */ /* 0x010fc80000000000 */
[----:B-----5:R-:W-:-:S04]  /*0f90*/  FADD R21, R21, R26 ;  /* 0x0000001a15157221 */ /* 0x020fc80000000000 */
[----:B------:R-:W-:Y:S01]  /*0fa0*/  FADD R21, R21, R18 ;  /* 0x0000001215157221 */ /* 0x000fe20000000000 */
[----:B------:R-:W-:-:S04]  /*0fb0*/  IADD3 R18, PT, PT, R7, R23, RZ ;  /* 0x0000001707127210 */ /* 0x000fc80007ffe0ff */
[----:B------:R-:W-:Y:S01]  /*0fc0*/  ISETP.NE.AND P3, PT, R18, UR12, PT ;  /* 0x0000000c12007c0c */ /* 0x000fe2000bf65270 */
[----:B------:R-:W-:-:S04]  /*0fd0*/  FADD R24, R21, R24 ;  /* 0x0000001815187221 */ /* 0x000fc80000000000 */
[----:B------:R-:W-:-:S04]  /*0fe0*/  FADD R25, R24, R25 ;  /* 0x0000001918197221 */ /* 0x000fc80000000000 */
[----:B--2---:R-:W-:-:S04]  /*0ff0*/  FADD R18, R25, R16 ;  /* 0x0000001019127221 */ /* 0x004fc80000000000 */
[----:B---3--:R-:W-:Y:S01]  /*1000*/  FADD R29, R18, R19 ;  /* 0x00000013121d7221 */ /* 0x008fe20000000000 */
[----:B------:R-:W-:Y:S06]  /*1010*/  @P3 BRA `(.L_x_112) ;  /* 0xfffffffc00203947 */ /* 0x000fec000383ffff */
.L_x_111:
[----:B------:R-:W-:Y:S01]  /*1020*/  UISETP.NE.AND UP0, UPT, UR8, URZ, UPT ;  /* 0x000000ff0800728c */ /* 0x000fe2000bf05270 */
[----:B------:R-:W-:-:S08]  /*1030*/  IADD3 R22, PT, PT, R22, 0x1, RZ ;  /* 0x0000000116167810 */ /* 0x000fd00007ffe0ff */
[----:B------:R-:W-:Y:S05]  /*1040*/  BRA.U !UP0, `(.L_x_113) ;  /* 0x0000000508147547 */ /* 0x000fea000b800000 */
[----:B------:R-:W-:Y:S01]  /*1050*/  UISETP.NE.AND UP0, UPT, UR10, URZ, UPT ;  /* 0x000000ff0a00728c */ /* 0x000fe2000bf05270 */
[----:B------:R-:W-:Y:S10]  /*1060*/  @!P0 BRA `(.L_x_114) ;  /* 0x0000000000748947 */ /* 0x000ff40003800000 */
[----:B------:R-:W0:Y:S01]  /*1070*/  LDC R27, c[0x0][0x398] ;  /* 0x0000e600ff1b7b82 */ /* 0x000e220000000800 */
[----:B------:R-:W-:-:S07]  /*1080*/  IMAD.IADD R14, R20, 0x1, R23 ;  /* 0x00000001140e7824 */ /* 0x000fce00078e0217 */
[----:B------:R-:W1:Y:S01]  /*1090*/  LDC.64 R18, c[0x0][0x388] ;  /* 0x0000e200ff127b82 */ /* 0x000e620000000a00 */
[----:B0-----:R-:W-:-:S04]  /*10a0*/  IMAD R15, R14, R27, R12 ;  /* 0x0000001b0e0f7224 */ /* 0x001fc800078e020c */
[----:B-1----:R-:W-:-:S05]  /*10b0*/  IMAD.WIDE R18, R15, 0x4, R18 ;  /* 0x000000040f127825 */ /* 0x002fca00078e0212 */
[----:B------:R0:W2:Y:S01]  /*10c0*/  LDG.E R24, desc[UR14][R18.64] ;  /* 0x0000000e12187981 */ /* 0x0000a2000c1e1900 */
[----:B------:R-:W-:-:S05]  /*10d0*/  IMAD.WIDE R16, R27, 0x4, R18 ;  /* 0x000000041b107825 */ /* 0x000fca00078e0212 */
[----:B------:R-:W3:Y:S01]  /*10e0*/  LDG.E R21, desc[UR14][R16.64] ;  /* 0x0000000e10157981 */ /* 0x000ee2000c1e1900 */
[----:B------:R-:W-:-:S05]  /*10f0*/  IMAD.WIDE R14, R27, 0x4, R16 ;  /* 0x000000041b0e7825 */ /* 0x000fca00078e0210 */
[----:B------:R1:W4:Y:S01]  /*1100*/  LDG.E R26, desc[UR14][R14.64] ;  /* 0x0000000e0e1a7981 */ /* 0x000322000c1e1900 */
[----:B0-----:R-:W-:-:S05]  /*1110*/  IMAD.WIDE R18, R27, 0x4, R14 ;  /* 0x000000041b127825 */ /* 0x001fca00078e020e */
[----:B------:R0:W5:Y:S01]  /*1120*/  LDG.E R25, desc[UR14][R18.64] ;  /* 0x0000000e12197981 */ /* 0x000162000c1e1900 */
[----:B-1----:R-:W-:-:S04]  /*1130*/  IMAD.WIDE R14, R27, 0x4, R18 ;  /* 0x000000041b0e7825 */ /* 0x002fc800078e0212 */
[C---:B------:R-:W-:Y:S02]  /*1140*/  IMAD.WIDE R16, R27.reuse, 0x4, R14 ;  /* 0x000000041b107825 */ /* 0x040fe400078e020e */
[----:B------:R-:W5:Y:S02]  /*1150*/  LDG.E R14, desc[UR14][R14.64] ;  /* 0x0000000e0e0e7981 */ /* 0x000f64000c1e1900 */
[C---:B0-----:R-:W-:Y:S02]  /*1160*/  IMAD.WIDE R18, R27.reuse, 0x4, R16 ;  /* 0x000000041b127825 */ /* 0x041fe400078e0210 */
[----:B------:R0:W5:Y:S02]  /*1170*/  LDG.E R28, desc[UR14][R16.64] ;  /* 0x0000000e101c7981 */ /* 0x000164000c1e1900 */
[----:B0-----:R-:W-:-:S04]  /*1180*/  IMAD.WIDE R16, R27, 0x4, R18 ;  /* 0x000000041b107825 */ /* 0x001fc800078e0212 */
[----:B--2---:R-:W-:Y:S02]  /*1190*/  FADD R15, R29, R24 ;  /* 0x000000181d0f7221 */ /* 0x004fe40000000000 */
[----:B------:R-:W2:Y:S04]  /*11a0*/  LDG.E R24, desc[UR14][R18.64] ;  /* 0x0000000e12187981 */ /* 0x000ea8000c1e1900 */
[----:B------:R-:W2:Y:S01]  /*11b0*/  LDG.E R29, desc[UR14][R16.64] ;  /* 0x0000000e101d7981 */ /* 0x000ea2000c1e1900 */
[----:B---3--:R-:W-:-:S04]  /*11c0*/  FADD R21, R15, R21 ;  /* 0x000000150f157221 */ /* 0x008fc80000000000 */
[----:B----4-:R-:W-:-:S04]  /*11d0*/  FADD R26, R21, R26 ;  /* 0x0000001a151a7221 */ /* 0x010fc80000000000 */
[----:B-----5:R-:W-:-:S04]  /*11e0*/  FADD R25, R26, R25 ;  /* 0x000000191a197221 */ /* 0x020fc80000000000 */
[----:B------:R-:W-:-:S04]  /*11f0*/  FADD R25, R25, R14 ;  /* 0x0000000e19197221 */ /* 0x000fc80000000000 */
[----:B------:R-:W-:Y:S01]  /*1200*/  FADD R25, R25, R28 ;  /* 0x0000001c19197221 */ /* 0x000fe20000000000 */
[----:B------:R-:W-:-:S03]  /*1210*/  IADD3 R23, PT, PT, R23, 0x8, RZ ;  /* 0x0000000817177810 */ /* 0x000fc60007ffe0ff */
[----:B--2---:R-:W-:-:S04]  /*1220*/  FADD R24, R25, R24 ;  /* 0x0000001819187221 */ /* 0x004fc80000000000 */
[----:B------:R-:W-:-:S07]  /*1230*/  FADD R29, R24, R29 ;  /* 0x0000001d181d7221 */ /* 0x000fce0000000000 */
.L_x_114:
[----:B------:R-:W-:Y:S05]  /*1240*/  BRA.U !UP0, `(.L_x_113) ;  /* 0x0000000108947547 */ /* 0x000fea000b800000 */
[----:B------:R-:W-:Y:S01]  /*1250*/  UISETP.NE.AND UP0, UPT, UR6, URZ, UPT ;  /* 0x000000ff0600728c */ /* 0x000fe2000bf05270 */
[----:B------:R-:W-:Y:S10]  /*1260*/  @!P1 BRA `(.L_x_115) ;  /* 0x0000000000449947 */ /* 0x000ff40003800000 */
[----:B------:R-:W0:Y:S01]  /*1270*/  LDC R15, c[0x0][0x398] ;  /* 0x0000e600ff0f7b82 */ /* 0x000e220000000800 */
[----:B------:R-:W-:-:S07]  /*1280*/  IADD3 R14, PT, PT, R20, R23, RZ ;  /* 0x00000017140e7210 */ /* 0x000fce0007ffe0ff */
[----:B------:R-:W1:Y:S01]  /*1290*/  LDC.64 R24, c[0x0][0x388] ;  /* 0x0000e200ff187b82 */ /* 0x000e620000000a00 */
[----:B0-----:R-:W-:-:S04]  /*12a0*/  IMAD R17, R14, R15, R12 ;  /* 0x0000000f0e117224 */ /* 0x001fc800078e020c */
[----:B-1----:R-:W-:-:S04]  /*12b0*/  IMAD.WIDE R24, R17, 0x4, R24 ;  /* 0x0000000411187825 */ /* 0x002fc800078e0218 */
[C---:B------:R-:W-:Y:S02]  /*12c0*/  IMAD.WIDE R18, R15.reuse, 0x4, R24 ;  /* 0x000000040f127825 */ /* 0x040fe400078e0218 */
[----:B------:R-:W2:Y:S02]  /*12d0*/  LDG.E R24, desc[UR14][R24.64] ;  /* 0x0000000e18187981 */ /* 0x000ea4000c1e1900 */
[C---:B------:R-:W-:Y:S02]  /*12e0*/  IMAD.WIDE R16, R15.reuse, 0x4, R18 ;  /* 0x000000040f107825 */ /* 0x040fe400078e0212 */
[----:B------:R-:W3:Y:S02]  /*12f0*/  LDG.E R18, desc[UR14][R18.64] ;  /* 0x0000000e12127981 */ /* 0x000ee4000c1e1900 */
[----:B------:R-:W-:Y:S02]  /*1300*/  IMAD.WIDE R14, R15, 0x4, R16 ;  /* 0x000000040f0e7825 */ /* 0x000fe400078e0210 */
[----:B------:R-:W4:Y:S04]  /*1310*/  LDG.E R16, desc[UR14][R16.64] ;  /* 0x0000000e10107981 */ /* 0x000f28000c1e1900 */
[----:B------:R-:W5:Y:S01]  /*1320*/  LDG.E R14, desc[UR14][R14.64] ;  /* 0x0000000e0e0e7981 */ /* 0x000f62000c1e1900 */
[----:B------:R-:W-:Y:S01]  /*1330*/  IADD3 R23, PT, PT, R23, 0x4, RZ ;  /* 0x0000000417177810 */ /* 0x000fe20007ffe0ff */
[----:B--2---:R-:W-:-:S04]  /*1340*/  FADD R29, R29, R24 ;  /* 0x000000181d1d7221 */ /* 0x004fc80000000000 */
[----:B---3--:R-:W-:-:S04]  /*1350*/  FADD R29, R29, R18 ;  /* 0x000000121d1d7221 */ /* 0x008fc80000000000 */
[----:B----4-:R-:W-:-:S04]  /*1360*/  FADD R29, R29, R16 ;  /* 0x000000101d1d7221 */ /* 0x010fc80000000000 */
[----:B-----5:R-:W-:-:S07]  /*1370*/  FADD R29, R29, R14 ;  /* 0x0000000e1d1d7221 */ /* 0x020fce0000000000 */
.L_x_115:
[----:B------:R-:W-:Y:S05]  /*1380*/  BRA.U !UP0, `(.L_x_113) ;  /* 0x0000000108447547 */ /* 0x000fea000b800000 */
[----:B------:R-:W0:Y:S01]  /*1390*/  LDC R19, c[0x0][0x398] ;  /* 0x0000e600ff137b82 */ /* 0x000e220000000800 */
[----:B------:R-:W-:-:S07]  /*13a0*/  IMAD.IADD R17, R20, 0x1, R23 ;  /* 0x0000000114117824 */ /* 0x000fce00078e0217 */
[----:B------:R-:W1:Y:S01]  /*13b0*/  LDC.64 R14, c[0x0][0x388] ;  /* 0x0000e200ff0e7b82 */ /* 0x000e620000000a00 */
[----:B0-----:R-:W-:-:S04]  /*13c0*/  IMAD R17, R17, R19, R12 ;  /* 0x0000001311117224 */ /* 0x001fc800078e020c */
[----:B-1----:R-:W-:-:S05]  /*13d0*/  IMAD.WIDE R14, R17, 0x4, R14 ;  /* 0x00000004110e7825 */ /* 0x002fca00078e020e */
[----:B------:R-:W2:Y:S01]  /*13e0*/  LDG.E R16, desc[UR14][R14.64] ;  /* 0x0000000e0e107981 */ /* 0x000ea2000c1e1900 */
[----:B------:R-:W-:Y:S01]  /*13f0*/  UISETP.NE.AND UP0, UPT, UR6, 0x1, UPT ;  /* 0x000000010600788c */ /* 0x000fe2000bf05270 */
[----:B--2---:R-:W-:-:S08]  /*1400*/  FADD R29, R29, R16 ;  /* 0x000000101d1d7221 */ /* 0x004fd00000000000 */
[----:B------:R-:W-:Y:S05]  /*1410*/  BRA.U !UP0, `(.L_x_113) ;  /* 0x0000000108207547 */ /* 0x000fea000b800000 */
[----:B------:R-:W-:Y:S01]  /*1420*/  UISETP.NE.AND UP0, UPT, UR6, 0x2, UPT ;  /* 0x000000020600788c */ /* 0x000fe2000bf05270 */
[----:B------:R-:W-:-:S05]  /*1430*/  IMAD.WIDE R14, R19, 0x4, R14 ;  /* 0x00000004130e7825 */ /* 0x000fca00078e020e */
[----:B------:R-:W-:-:S13]  /*1440*/  PLOP3.LUT P3, PT, PT, PT, UP0, 0x80, 0x8 ;  /* 0x000000000008781c */ /* 0x000fda0003f6f008 */
[----:B------:R-:W-:Y:S02]  /*1450*/  @P3 IMAD.WIDE R16, R19, 0x4, R14 ;  /* 0x0000000413103825 */ /* 0x000fe400078e020e */
[----:B------:R-:W2:Y:S04]  /*1460*/  LDG.E R14, desc[UR14][R14.64] ;  /* 0x0000000e0e0e7981 */ /* 0x000ea8000c1e1900 */
[----:B------:R-:W3:Y:S01]  /*1470*/  @P3 LDG.E R16, desc[UR14][R16.64] ;  /* 0x0000000e10103981 */ /* 0x000ee2000c1e1900 */
[----:B--2---:R-:W-:-:S04]  /*1480*/  FADD R29, R29, R14 ;  /* 0x0000000e1d1d7221 */ /* 0x004fc80000000000 */
[----:B---3--:R-:W-:-:S07]  /*1490*/  @P3 FADD R29, R29, R16 ;  /* 0x000000101d1d3221 */ /* 0x008fce0000000000 */
.L_x_113:
[----:B------:R-:W-:Y:S05]  /*14a0*/  @P2 BRA `(.L_x_116) ;  /* 0xfffffff400d82947 */ /* 0x000fea000383ffff */
[----:B------:R-:W0:Y:S01]  /*14b0*/  MUFU.RCP R14, UR7 ;  /* 0x00000007000e7d08 */ /* 0x000e220008001000 */
[----:B------:R-:W-:Y:S01]  /*14c0*/  MOV R15, UR7 ;  /* 0x00000007000f7c02 */ /* 0x000fe20008000f00 */
[----:B------:R-:W-:Y:S06]  /*14d0*/  BSSY.RECONVERGENT B2, `(.L_x_117) ;  /* 0x000000b000027945 */ /* 0x000fec0003800200 */
[----:B------:R-:W1:Y:S01]  /*14e0*/  FCHK P0, R29, UR7 ;  /* 0x000000071d007d02 */ /* 0x000e620008000000 */
[----:B0-----:R-:W-:-:S04]  /*14f0*/  FFMA R15, R14, -R15, 1 ;  /* 0x3f8000000e0f7423 */ /* 0x001fc8000000080f */
[----:B------:R-:W-:-:S04]  /*1500*/  FFMA R14, R14, R15, R14 ;  /* 0x0000000f0e0e7223 */ /* 0x000fc8000000000e */
[----:B------:R-:W-:-:S04]  /*1510*/  FFMA R16, R14, R29, RZ ;  /* 0x0000001d0e107223 */ /* 0x000fc800000000ff */
[----:B------:R-:W-:-:S04]  /*1520*/  FFMA R15, R16, -UR7, R29 ;  /* 0x80000007100f7c23 */ /* 0x000fc8000800001d */
[----:B------:R-:W-:Y:S01]  /*1530*/  FFMA R17, R14, R15, R16 ;  /* 0x0000000f0e117223 */ /* 0x000fe20000000010 */
[----:B-1----:R-:W-:Y:S06]  /*1540*/  @!P0 BRA `(.L_x_118) ;  /* 0x00000000000c8947 */ /* 0x002fec0003800000 */
[----:B------:R-:W-:Y:S02]  /*1550*/  MOV R14, UR7 ;  /* 0x00000007000e7c02 */ /* 0x000fe40008000f00 */
[----:B------:R-:W-:-:S07]  /*1560*/  MOV R16, 0x1580 ;  /* 0x0000158000107802 */ /* 0x000fce0000000f00 */
[----:B------:R-:W-:Y:S05]  /*1570*/  CALL.REL.NOINC `($__internal_1_$__cuda_sm3x_div_rn_noftz_f32_slowpath) ;  /* 0x0000000000587944 */ /* 0x000fea0003c00000 */
.L_x_118:
[----:B------:R-:W-:Y:S05]  /*1580*/  BSYNC.RECONVERGENT B2 ;  /* 0x0000000000027941 */ /* 0x000fea0003800200 */
.L_x_117:
[----:B------:R-:W0:Y:S01]  /*1590*/  LDC.64 R14, c[0x0][0x380] ;  /* 0x0000e000ff0e7b82 */ /* 0x000e220000000a00 */
[----:B------:R-:W1:Y:S02]  /*15a0*/  LDCU UR13, c[0x0][0x398] ;  /* 0x00007300ff0d77ac */ /* 0x000e640008000800 */
[----:B-1----:R-:W-:Y:S01]  /*15b0*/  IMAD R19, R11, UR13, R12 ;  /* 0x0000000d0b137c24 */ /* 0x002fe2000f8e020c */
[----:B------:R-:W-:-:S03]  /*15c0*/  IADD3 R12, PT, PT, R12, UR5, RZ ;  /* 0x000000050c0c7c10 */ /* 0x000fc6000fffe0ff */
[----:B0-----:R-:W-:Y:S01]  /*15d0*/  IMAD.WIDE R14, R19, 0x4, R14 ;  /* 0x00000004130e7825 */ /* 0x001fe200078e020e */
[----:B------:R-:W-:-:S04]  /*15e0*/  ISETP.GE.AND P0, PT, R12, UR13, PT ;  /* 0x0000000d0c007c0c */ /* 0x000fc8000bf06270 */
[----:B------:R0:W-:Y:S09]  /*15f0*/  STG.E desc[UR14][R14.64], R17 ;  /* 0x000000110e007986 */ /* 0x0001f2000c10190e */
[----:B------:R-:W-:Y:S05]  /*1600*/  @!P0 BRA `(.L_x_119) ;  /* 0xfffffff400688947 */ /* 0x000fea000383ffff */
.L_x_110:
[----:B------:R-:W-:Y:S05]  /*1610*/  BSYNC.RECONVERGENT B1 ;  /* 0x0000000000017941 */ /* 0x000fea0003800200 */
.L_x_109:
[----:B------:R-:W1:Y:S01]  /*1620*/  LDCU UR13, c[0x0][0x364] ;  /* 0x00006c80ff0d77ac */ /* 0x000e620008000800 */
[----:B------:R-:W1:Y:S02]  /*1630*/  LDC R11, c[0x0][0x374] ;  /* 0x0000dd00ff0b7b82 */ /* 0x000e640000000800 */
[----:B-1----:R-:W-:-:S05]  /*1640*/  IMAD R10, R11, UR13, R10 ;  /* 0x0000000d0b0a7c24 */ /* 0x002fca000f8e020a */
[----:B------:R-:W-:-:S13]  /*1650*/  ISETP.GE.AND P0, PT, R10, R5, PT ;  /* 0x000000050a00720c */ /* 0x000fda0003f06270 */
[----:B------:R-:W-:Y:S05]  /*1660*/  @!P0 BRA `(.L_x_120) ;  /* 0xfffffff400308947 */ /* 0x000fea000383ffff */
.L_x_108:
[----:B------:R-:W-:Y:S05]  /*1670*/  BSYNC.RECONVERGENT B0 ;  /* 0x0000000000007941 */ /* 0x000fea0003800200 */
.L_x_107:
[----:B------:R-:W1:Y:S01]  /*1680*/  LDCU UR13, c[0x0][0x360] ;  /* 0x00006c00ff0d77ac */ /* 0x000e620008000800 */
[----:B------:R-:W1:Y:S02]  /*1690*/  LDC R9, c[0x0][0x370] ;  /* 0x0000dc00ff097b82 */ /* 0x000e640000000800 */
[----:B-1----:R-:W-:-:S05]  /*16a0*/  IMAD R0, R9, UR13, R0 ;  /* 0x0000000d09007c24 */ /* 0x002fca000f8e0200 */
[----:B------:R-:W-:-:S13]  /*16b0*/  ISETP.GE.AND P0, PT, R0, R3, PT ;  /* 0x000000030000720c */ /* 0x000fda0003f06270 */
[----:B------:R-:W-:Y:S05]  /*16c0*/  @!P0 BRA `(.L_x_121) ;  /* 0xfffffff000988947 */ /* 0x000fea000383ffff */
[----:B------:R-:W-:Y:S05]  /*16d0*/  EXIT ;  /* 0x000000000000794d */ /* 0x000fea0003800000 */
        .weak           $__internal_1_$__cuda_sm3x_div_rn_noftz_f32_slowpath
        .type           $__internal_1_$__cuda_sm3x_div_rn_noftz_f32_slowpath,@function
        .size           $__internal_1_$__cuda_sm3x_div_rn_noftz_f32_slowpath,(.L_x_189 - $__internal_1_$__cuda_sm3x_div_rn_noftz_f32_slowpath)
$__internal_1_$__cuda_sm3x_div_rn_noftz_f32_slowpath:
[----:B------:R-:W-:Y:S01]  /*16e0*/  SHF.R.U32.HI R15, RZ, 0x17, R14 ;  /* 0x00000017ff0f7819 */ /* 0x000fe2000001160e */
[----:B------:R-:W-:Y:S01]  /*16f0*/  BSSY.RECONVERGENT B3, `(.L_x_122) ;  /* 0x0000064000037945 */ /* 0x000fe20003800200 */
[----:B------:R-:W-:Y:S02]  /*1700*/  SHF.R.U32.HI R18, RZ, 0x17, R29 ;  /* 0x00000017ff127819 */ /* 0x000fe4000001161d */
[----:B------:R-:W-:Y:S02]  /*1710*/  LOP3.LUT R15, R15, 0xff, RZ, 0xc0, !PT ;  /* 0x000000ff0f0f7812 */ /* 0x000fe400078ec0ff */
[----:B------:R-:W-:-:S03]  /*1720*/  LOP3.LUT R18, R18, 0xff, RZ, 0xc0, !PT ;  /* 0x000000ff12127812 */ /* 0x000fc600078ec0ff */
[----:B------:R-:W-:Y:S01]  /*1730*/  VIADD R19, R15, 0xffffffff ;  /* 0xffffffff0f137836 */ /* 0x000fe20000000000 */
[----:B------:R-:W-:-:S04]  /*1740*/  IADD3 R17, PT, PT, R18, -0x1, RZ ;  /* 0xffffffff12117810 */ /* 0x000fc80007ffe0ff */
[----:B------:R-:W-:-:S04]  /*1750*/  ISETP.GT.U32.AND P0, PT, R19, 0xfd, PT ;  /* 0x000000fd1300780c */ /* 0x000fc80003f04070 */
[----:B------:R-:W-:-:S13]  /*1760*/  ISETP.GT.U32.OR P0, PT, R17, 0xfd, P0 ;  /* 0x000000fd1100780c */ /* 0x000fda0000704470 */
[----:B------:R-:W-:Y:S01]  /*1770*/  @!P0 MOV R17, RZ ;  /* 0x000000ff00118202 */ /* 0x000fe20000000f00 */
        /* <DEDUP_REMOVED lines=17> */
[----:B------:R-:W-:-:S04]  /*1890*/  IADD3 R17, PT, PT, R18, -0x1, RZ ;  /* 0xffffffff12117810 */ /* 0x000fc80007ffe0ff */
[----:B------:R-:W-:Y:S01]  /*18a0*/  ISETP.GE.AND P0, PT, R17, RZ, PT ;  /* 0x000000ff1100720c */ /* 0x000fe20003f06270 */
[----:B------:R-:W-:-:S05]  /*18b0*/  VIADD R17, R15, 0xffffffff ;  /* 0xffffffff0f117836 */ /* 0x000fca0000000000 */
[----:B------:R-:W-:-:S07]  /*18c0*/  ISETP.GE.AND P1, PT, R17, RZ, PT ;  /* 0x000000ff1100720c */ /* 0x000fce0003f26270 */
[----:B------:R-:W-:Y:S01]  /*18d0*/  @P0 MOV R17, RZ ;  /* 0x000000ff00110202 */ /* 0x000fe20000000f00 */
[----:B------:R-:W-:Y:S01]  /*18e0*/  @!P0 FFMA R29, R29, 1.84467440737095516160e+19, RZ ;  /* 0x5f8000001d1d8823 */ /* 0x000fe200000000ff */
[----:B------:R-:W-:-:S04]  /*18f0*/  @!P0 MOV R17, 0xffffffc0 ;  /* 0xffffffc000118802 */ /* 0x000fc80000000f00 */
[----:B------:R-:W-:Y:S01]  /*1900*/  @!P1 FFMA R14, R14, 1.84467440737095516160e+19, RZ ;  /* 0x5f8000000e0e9823 */ /* 0x000fe200000000ff */
[----:B------:R-:W-:-:S07]  /*1910*/  @!P1 IADD3 R17, PT, PT, R17, 0x40, RZ ;  /* 0x0000004011119810 */ /* 0x000fce0007ffe0ff */
.L_x_123:
[----:B------:R-:W-:Y:S01]  /*1920*/  LEA R19, R15, 0xc0800000, 0x17 ;  /* 0xc08000000f137811 */ /* 0x000fe200078eb8ff */
[----:B------:R-:W-:Y:S01]  /*1930*/  BSSY.RECONVERGENT B4, `(.L_x_128) ;  /* 0x0000036000047945 */ /* 0x000fe20003800200 */
[----:B------:R-:W-:-:S03]  /*1940*/  IADD3 R20, PT, PT, R18, -0x7f, RZ ;  /* 0xffffff8112147810 */ /* 0x000fc60007ffe0ff */
[----:B------:R-:W-:Y:S02]  /*1950*/  IMAD.IADD R22, R14, 0x1, -R19 ;  /* 0x000000010e167824 */ /* 0x000fe400078e0a13 */
[C---:B------:R-:W-:Y:S01]  /*1960*/  IMAD R14, R20.reuse, -0x800000, R29 ;  /* 0xff800000140e7824 */ /* 0x040fe200078e021d */
[----:B------:R-:W-:Y:S01]  /*1970*/  IADD3 R20, PT, PT, R20, 0x7f, -R15 ;  /* 0x0000007f14147810 */ /* 0x000fe20007ffe80f */
[----:B------:R-:W0:Y:S01]  /*1980*/  MUFU.RCP R24, R22 ;  /* 0x0000001600187308 */ /* 0x000e220000001000 */
[----:B------:R-:W-:Y:S02]  /*1990*/  FADD.FTZ R21, -R22, -RZ ;  /* 0x800000ff16157221 */ /* 0x000fe40000010100 */
[----:B------:R-:W-:Y:S02]  /*19a0*/  IADD3 R20, PT, PT, R20, R17, RZ ;  /* 0x0000001114147210 */ /* 0x000fe40007ffe0ff */
        /* <DEDUP_REMOVED lines=20> */
[-CC-:B------:R-:W-:Y:S01]  /*1af0*/  FFMA.RZ R17, R19, R21.reuse, R18.reuse ;  /* 0x0000001513117223 */ /* 0x180fe2000000c012 */
[C---:B------:R-:W-:Y:S02]  /*1b00*/  ISETP.NE.AND P2, PT, R15.reuse, RZ, PT ;  /* 0x000000ff0f00720c */ /* 0x040fe40003f45270 */
[----:B------:R-:W-:Y:S02]  /*1b10*/  ISETP.NE.AND P1, PT, R15, RZ, PT ;  /* 0x000000ff0f00720c */ /* 0x000fe40003f25270 */
[----:B------:R-:W-:Y:S01]  /*1b20*/  LOP3.LUT R20, R17, 0x7fffff, RZ, 0xc0, !PT ;  /* 0x007fffff11147812 */ /* 0x000fe200078ec0ff */
[CCC-:B------:R-:W-:Y:S01]  /*1b30*/  FFMA.RP R17, R19.reuse, R21.reuse, R18.reuse ;  /* 0x0000001513117223 */ /* 0x1c0fe20000008012 */
[----:B------:R-:W-:Y:S01]  /*1b40*/  FFMA.RM R18, R19, R21, R18 ;  /* 0x0000001513127223 */ /* 0x000fe20000004012 */
[----:B------:R-:W-:Y:S02]  /*1b50*/  IADD3 R19, PT, PT, R15, 0x20, RZ ;  /* 0x000000200f137810 */ /* 0x000fe40007ffe0ff */
        /* <DEDUP_REMOVED lines=11> */
[----:B------:R-:W-:-:S04]  /*1c10*/  LOP3.LUT R15, R20, R15, RZ, 0xc0, !PT ;  /* 0x0000000f140f7212 */ /* 0x000fc800078ec0ff */
[----:B------:R-:W-:-:S04]  /*1c20*/  IADD3 R15, PT, PT, R18, R15, RZ ;  /* 0x0000000f120f7210 */ /* 0x000fc80007ffe0ff */
[----:B------:R-:W-:Y:S01]  /*1c30*/  LOP3.LUT R14, R15, R14, RZ, 0xfc, !PT ;  /* 0x0000000e0f0e7212 */ /* 0x000fe200078efcff */
[----:B------:R-:W-:Y:S06]  /*1c40*/  BRA `(.L_x_131) ;  /* 0x0000000000107947 */ /* 0x000fec0003800000 */
.L_x_130:
[----:B------:R-:W-:-:S04]  /*1c50*/  LOP3.LUT R14, R14, 0x80000000, RZ, 0xc0, !PT ;  /* 0x800000000e0e7812 */ /* 0x000fc800078ec0ff */
[----:B------:R-:W-:Y:S01]  /*1c60*/  LOP3.LUT R14, R14, 0x7f800000, RZ, 0xfc, !PT ;  /* 0x7f8000000e0e7812 */ /* 0x000fe200078efcff */
[----:B------:R-:W-:Y:S06]  /*1c70*/  BRA `(.L_x_131) ;  /* 0x0000000000047947 */ /* 0x000fec0003800000 */
.L_x_129:
[----:B------:R-:W-:-:S07]  /*1c80*/  IMAD R14, R20, 0x800000, R14 ;  /* 0x00800000140e7824 */ /* 0x000fce00078e020e */
.L_x_131:
[----:B------:R-:W-:Y:S05]  /*1c90*/  BSYNC.RECONVERGENT B4 ;  /* 0x0000000000047941 */ /* 0x000fea0003800200 */
.L_x_128:
[----:B------:R-:W-:Y:S05]  /*1ca0*/  BRA `(.L_x_132) ;  /* 0x0000000000207947 */ /* 0x000fea0003800000 */
.L_x_127:
[----:B------:R-:W-:-:S04]  /*1cb0*/  LOP3.LUT R14, R14, 0x80000000, R29, 0x48, !PT ;  /* 0x800000000e0e7812 */ /* 0x000fc800078e481d */
[----:B------:R-:W-:Y:S01]  /*1cc0*/  LOP3.LUT R14, R14, 0x7f800000, RZ, 0xfc, !PT ;  /* 0x7f8000000e0e7812 */ /* 0x000fe200078efcff */
[----:B------:R-:W-:Y:S06]  /*1cd0*/  BRA `(.L_x_132) ;  /* 0x0000000000147947 */ /* 0x000fec0003800000 */
.L_x_126:
[----:B------:R-:W-:Y:S01]  /*1ce0*/  LOP3.LUT R14, R14, 0x80000000, R29, 0x48, !PT ;  /* 0x800000000e0e7812 */ /* 0x000fe200078e481d */
[----:B------:R-:W-:Y:S06]  /*1cf0*/  BRA `(.L_x_132) ;  /* 0x00000000000c7947 */ /* 0x000fec0003800000 */
.L_x_125:
[----:B------:R-:W0:Y:S01]  /*1d00*/  MUFU.RSQ R14, -QNAN ;  /* 0xffc00000000e7908 */ /* 0x000e220000001400 */
[----:B------:R-:W-:Y:S05]  /*1d10*/  BRA `(.L_x_132) ;  /* 0x0000000000047947 */ /* 0x000fea0003800000 */
.L_x_124:
[----:B------:R-:W-:-:S07]  /*1d20*/  FADD.FTZ R14, R29, R14 ;  /* 0x0000000e1d0e7221 */ /* 0x000fce0000010000 */
.L_x_132:
[----:B------:R-:W-:Y:S05]  /*1d30*/  BSYNC.RECONVERGENT B3 ;  /* 0x0000000000037941 */ /* 0x000fea0003800200 */
.L_x_122:
[----:B------:R-:W-:Y:S01]  /*1d40*/  HFMA2 R15, -RZ, RZ, 0, 0 ;  /* 0x00000000ff0f7431 */ /* 0x000fe200000001ff */
[----:B0-----:R-:W-:Y:S02]  /*1d50*/  MOV R17, R14 ;  /* 0x0000000e00117202 */ /* 0x001fe40000000f00 */
[----:B------:R-:W-:-:S04]  /*1d60*/  MOV R14, R16 ;  /* 0x00000010000e7202 */ /* 0x000fc80000000f00 */
[----:B------:R-:W-:Y:S05]  /*1d70*/  RET.REL.NODEC R14 `(mean_pooling) ;  /* 0xffffffe00ea07950 */ /* 0x000fea0003c3ffff */
.L_x_133:
        /* <DEDUP_REMOVED lines=16> */
.L_x_189:


//--------------------- .text.conv2d              --------------------------
	.section	.text.conv2d,"ax",@progbits
	.align	128
        .global         conv2d
        .type           conv2d,@function
        .size           conv2d,(.L_x_190 - conv2d)
        .other          conv2d,@"STO_CUDA_ENTRY STV_DEFAULT"
conv2d:
.text.conv2d:
[----:B------:R-:W-:Y:S08]  /*0000*/  LDC R1, c[0x0][0x37c] ;  /* 0x0000df00ff017b82 */ /* 0x000ff00000000800 */
[----:B------:R-:W0:Y:S01]  /*0010*/  LDC R8, c[0x0][0x3a0] ;  /* 0x0000e800ff087b82 */ /* 0x000e220000000800 */
[----:B------:R-:W1:Y:S07]  /*0020*/  LDCU.64 UR8, c[0x0][0x358] ;  /* 0x00006b00ff0877ac */ /* 0x000e6e0008000a00 */
[----:B------:R-:W2:Y:S01]  /*0030*/  LDC R0, c[0x0][0x3a8] ;  /* 0x0000ea00ff007b82 */ /* 0x000ea20000000800 */
[----:B0-----:R-:W-:-:S04]  /*0040*/  ISETP.GE.AND P0, PT, R8, 0x1, PT ;  /* 0x000000010800780c */ /* 0x001fc80003f06270 */
[----:B--2---:R-:W-:-:S13]  /*0050*/  ISETP.LT.OR P0, PT, R0, 0x1, !P0 ;  /* 0x000000010000780c */ /* 0x004fda0004701670 */
[----:B-1----:R-:W-:Y:S05]  /*0060*/  @P0 BRA `(.L_x_134) ;  /* 0x0000000800580947 */ /* 0x002fea0003800000 */
[----:B------:R-:W0:Y:S01]  /*0070*/  S2R R0, SR_TID.Y ;  /* 0x0000000000007919 */ /* 0x000e220000002200 */
[C---:B------:R-:W-:Y:S01]  /*0080*/  LOP3.LUT R15, R8.reuse, 0xf, RZ, 0xc0, !PT ;  /* 0x0000000f080f7812 */ /* 0x040fe200078ec0ff */
[----:B------:R-:W1:Y:S01]  /*0090*/  LDCU UR7, c[0x0][0x360] ;  /* 0x00006c00ff0777ac */ /* 0x000e620008000800 */
[C---:B------:R-:W-:Y:S01]  /*00a0*/  LOP3.LUT R17, R8.reuse, 0x7, RZ, 0xc0, !PT ;  /* 0x0000000708117812 */ /* 0x040fe200078ec0ff */
[----:B------:R-:W2:Y:S01]  /*00b0*/  S2R R6, SR_TID.X ;  /* 0x0000000000067919 */ /* 0x000ea20000002100 */
[C---:B------:R-:W-:Y:S01]  /*00c0*/  LOP3.LUT R7, R8.reuse, 0x7ffffff0, RZ, 0xc0, !PT ;  /* 0x7ffffff008077812 */ /* 0x040fe200078ec0ff */
[----:B------:R-:W-:Y:S01]  /*00d0*/  VIADD R2, R15, 0xffffffff ;  /* 0xffffffff0f027836 */ /* 0x000fe20000000000 */
[----:B------:R-:W-:Y:S01]  /*00e0*/  LOP3.LUT R8, R8, 0x3, RZ, 0xc0, !PT ;  /* 0x0000000308087812 */ /* 0x000fe200078ec0ff */
[----:B------:R-:W-:Y:S01]  /*00f0*/  VIADD R3, R17, 0xffffffff ;  /* 0xffffffff11037836 */ /* 0x000fe20000000000 */
[----:B------:R-:W3:Y:S02]  /*0100*/  LDCU UR10, c[0x0][0x364] ;  /* 0x00006c80ff0a77ac */ /* 0x000ee40008000800 */
[----:B------:R-:W-:-:S02]  /*0110*/  ISETP.GE.U32.AND P0, PT, R2, 0x7, PT ;  /* 0x000000070200780c */ /* 0x000fc40003f06070 */
[----:B------:R-:W-:Y:S01]  /*0120*/  ISETP.GE.U32.AND P1, PT, R3, 0x3, PT ;  /* 0x000000030300780c */ /* 0x000fe20003f26070 */
[----:B------:R-:W-:-:S12]  /*0130*/  UMOV UR4, URZ ;  /* 0x000000ff00047c82 */ /* 0x000fd80008000000 */
.L_x_146:
[----:B--2---:R-:W2:Y:S01]  /*0140*/  LDCU UR5, c[0x0][0x3a4] ;  /* 0x00007480ff0577ac */ /* 0x004ea20008000800 */
[----:B------:R-:W-:Y:S01]  /*0150*/  BSSY.RECONVERGENT B0, `(.L_x_135) ;  /* 0x0000083000007945 */ /* 0x000fe20003800200 */
[----:B--2---:R-:W-:-:S13]  /*0160*/  ISETP.GE.AND P2, PT, R6, UR5, PT ;  /* 0x0000000506007c0c */ /* 0x004fda000bf46270 */
[----:B0-----:R-:W-:Y:S05]  /*0170*/  @P2 BRA `(.L_x_136) ;  /* 0x0000000800002947 */ /* 0x001fea0003800000 */
[----:B------:R-:W-:-:S07]  /*0180*/  MOV R10, R6 ;  /* 0x00000006000a7202 */ /* 0x000fce0000000f00 */
.L_x_145:
[----:B--2---:R-:W2:Y:S01]  /*0190*/  LDCU UR5, c[0x0][0x3a4] ;  /* 0x00007480ff0577ac */ /* 0x004ea20008000800 */
[----:B------:R-:W-:Y:S01]  /*01a0*/  BSSY.RECONVERGENT B1, `(.L_x_137) ;  /* 0x000007a000017945 */ /* 0x000fe20003800200 */
[----:B--2---:R-:W-:-:S05]  /*01b0*/  IMAD.U32 R3, RZ, RZ, UR5 ;  /* 0x00000005ff037e24 */ /* 0x004fca000f8e00ff */
[----:B0-----:R-:W-:-:S13]  /*01c0*/  ISETP.GE.AND P2, PT, R0, R3, PT ;  /* 0x000000030000720c */ /* 0x001fda0003f46270 */
[----:B------:R-:W-:Y:S05]  /*01d0*/  @P2 BRA `(.L_x_138) ;  /* 0x0000000400d82947 */ /* 0x000fea0003800000 */
[----:B------:R-:W-:Y:S02]  /*01e0*/  IMAD R12, R3, UR4, R10 ;  /* 0x00000004030c7c24 */ /* 0x000fe4000f8e020a */
[----:B------:R-:W-:-:S07]  /*01f0*/  IMAD.MOV.U32 R14, RZ, RZ, R0 ;  /* 0x000000ffff0e7224 */ /* 0x000fce00078e0000 */
.L_x_144:
[----:B0--3--:R-:W0:Y:S01]  /*0200*/  LDC.64 R2, c[0x0][0x3a0] ;  /* 0x0000e800ff027b82 */ /* 0x009e220000000a00 */
[----:B------:R-:W-:Y:S01]  /*0210*/  IMAD.MOV.U32 R11, RZ, RZ, RZ ;  /* 0x000000ffff0b7224 */ /* 0x000fe200078e00ff */
[----:B0-----:R-:W-:Y:S01]  /*0220*/  ISETP.GE.U32.AND P3, PT, R2, 0x10, PT ;  /* 0x000000100200780c */ /* 0x001fe20003f66070 */
[----:B------:R-:W-:Y:S01]  /*0230*/  IMAD R9, R12, R3, R14 ;  /* 0x000000030c097224 */ /* 0x000fe200078e020e */
[----:B---3--:R-:W-:-:S04]  /*0240*/  IADD3 R14, PT, PT, R14, UR10, RZ ;  /* 0x0000000a0e0e7c10 */ /* 0x008fc8000fffe0ff */
[----:B------:R-:W-:-:S07]  /*0250*/  ISETP.GE.AND P2, PT, R14, R3, PT ;  /* 0x000000030e00720c */ /* 0x000fce0003f46270 */
[----:B--2---:R-:W-:Y:S06]  /*0260*/  @!P3 BRA `(.L_x_139) ;  /* 0x0000000000b0b947 */ /* 0x004fec0003800000 */
[----:B------:R-:W0:Y:S01]  /*0270*/  S2R R4, SR_CgaCtaId ;  /* 0x0000000000047919 */ /* 0x000e220000008800 */
[----:B------:R-:W-:Y:S01]  /*0280*/  MOV R11, 0x400 ;  /* 0x00000400000b7802 */ /* 0x000fe20000000f00 */
[----:B------:R-:W-:-:S03]  /*0290*/  IMAD.MOV.U32 R16, RZ, RZ, RZ ;  /* 0x000000ffff107224 */ /* 0x000fc600078e00ff */
[----:B0-----:R-:W-:-:S07]  /*02a0*/  LEA R11, R4, R11, 0x18 ;  /* 0x0000000b040b7211 */ /* 0x001fce00078ec0ff */
.L_x_140:
[----:B0-----:R-:W0:Y:S01]  /*02b0*/  LDC.64 R4, c[0x0][0x390] ;  /* 0x0000e400ff047b82 */ /* 0x001e220000000a00 */
[----:B------:R-:W-:-:S04]  /*02c0*/  IMAD R13, R9, R2, R16 ;  /* 0x00000002090d7224 */ /* 0x000fc800078e0210 */
[----:B0-----:R-:W-:-:S05]  /*02d0*/  IMAD.WIDE R4, R13, 0x4, R4 ;  /* 0x000000040d047825 */ /* 0x001fca00078e0204 */
[----:B------:R-:W2:Y:S04]  /*02e0*/  LDG.E R18, desc[UR8][R4.64] ;  /* 0x0000000804127981 */ /* 0x000ea8000c1e1900 */
[----:B------:R-:W3:Y:S04]  /*02f0*/  LDG.E R20, desc[UR8][R4.64+0x4] ;  /* 0x0000040804147981 */ /* 0x000ee8000c1e1900 */
[----:B------:R-:W4:Y:S04]  /*0300*/  LDG.E R22, desc[UR8][R4.64+0x8] ;  /* 0x0000080804167981 */ /* 0x000f28000c1e1900 */
[----:B------:R-:W5:Y:S04]  /*0310*/  LDG.E R24, desc[UR8][R4.64+0xc] ;  /* 0x00000c0804187981 */ /* 0x000f68000c1e1900 */
[----:B------:R-:W5:Y:S01]  /*0320*/  LDG.E R26, desc[UR8][R4.64+0x10] ;  /* 0x00001008041a7981 */ /* 0x000f62000c1e1900 */
[----:B------:R-:W-:-:S03]  /*0330*/  LEA R13, R13, R11, 0x2 ;  /* 0x0000000b0d0d7211 */ /* 0x000fc600078e10ff */
[----:B------:R-:W5:Y:S04]  /*0340*/  LDG.E R28, desc[UR8][R4.64+0x14] ;  /* 0x00001408041c7981 */ /* 0x000f68000c1e1900 */
[----:B------:R-:W5:Y:S04]  /*0350*/  LDG.E R19, desc[UR8][R4.64+0x18] ;  /* 0x0000180804137981 */ /* 0x000f68000c1e1900 */
[----:B------:R-:W5:Y:S04]  /*0360*/  LDG.E R21, desc[UR8][R4.64+0x1c] ;  /* 0x00001c0804157981 */ /* 0x000f68000c1e1900 */
[----:B------:R-:W5:Y:S04]  /*0370*/  LDG.E R23, desc[UR8][R4.64+0x20] ;  /* 0x0000200804177981 */ /* 0x000f68000c1e1900 */
[----:B------:R-:W5:Y:S04]  /*0380*/  LDG.E R25, desc[UR8][R4.64+0x24] ;  /* 0x0000240804197981 */ /* 0x000f68000c1e1900 */
[----:B------:R-:W5:Y:S04]  /*0390*/  LDG.E R27, desc[UR8][R4.64+0x28] ;  /* 0x00002808041b7981 */ /* 0x000f68000c1e1900 */
[----:B--2---:R0:W-:Y:S04]  /*03a0*/  STS [R13], R18 ;  /* 0x000000120d007388 */ /* 0x0041e80000000800 */
[----:B---3--:R2:W-:Y:S04]  /*03b0*/  STS [R13+0x4], R20 ;  /* 0x000004140d007388 */ /* 0x0085e80000000800 */
[----:B----4-:R3:W-:Y:S04]  /*03c0*/  STS [R13+0x8], R22 ;  /* 0x000008160d007388 */ /* 0x0107e80000000800 */
[----:B-----5:R4:W-:Y:S04]  /*03d0*/  STS [R13+0xc], R24 ;  /* 0x00000c180d007388 */ /* 0x0209e80000000800 */
[----:B------:R5:W-:Y:S04]  /*03e0*/  STS [R13+0x10], R26 ;  /* 0x0000101a0d007388 */ /* 0x000be80000000800 */
[----:B0-----:R-:W5:Y:S04]  /*03f0*/  LDG.E R18, desc[UR8][R4.64+0x2c] ;  /* 0x00002c0804127981 */ /* 0x001f68000c1e1900 */
[----:B--2---:R-:W2:Y:S04]  /*0400*/  LDG.E R20, desc[UR8][R4.64+0x30] ;  /* 0x0000300804147981 */ /* 0x004ea8000c1e1900 */
[----:B---3--:R-:W3:Y:S04]  /*0410*/  LDG.E R22, desc[UR8][R4.64+0x34] ;  /* 0x0000340804167981 */ /* 0x008ee8000c1e1900 */
[----:B----4-:R-:W4:Y:S04]  /*0420*/  LDG.E R24, desc[UR8][R4.64+0x38] ;  /* 0x0000380804187981 */ /* 0x010f28000c1e1900 */
[----:B-----5:R-:W5:Y:S01]  /*0430*/  LDG.E R26, desc[UR8][R4.64+0x3c] ;  /* 0x00003c08041a7981 */ /* 0x020f62000c1e1900 */
[----:B------:R-:W-:-:S03]  /*0440*/  VIADD R16, R16, 0x10 ;  /* 0x0000001010107836 */ /* 0x000fc60000000000 */
[----:B------:R0:W-:Y:S04]  /*0450*/  STS [R13+0x14], R28 ;  /* 0x0000141c0d007388 */ /* 0x0001e80000000800 */
[----:B------:R0:W-:Y:S04]  /*0460*/  STS [R13+0x18], R19 ;  /* 0x000018130d007388 */ /* 0x0001e80000000800 */
[----:B------:R0:W-:Y:S04]  /*0470*/  STS [R13+0x1c], R21 ;  /* 0x00001c150d007388 */ /* 0x0001e80000000800 */
[----:B------:R0:W-:Y:S04]  /*0480*/  STS [R13+0x20], R23 ;  /* 0x000020170d007388 */ /* 0x0001e80000000800 */
[----:B------:R0:W-:Y:S04]  /*0490*/  STS [R13+0x24], R25 ;  /* 0x000024190d007388 */ /* 0x0001e80000000800 */
[----:B------:R0:W-:Y:S01]  /*04a0*/  STS [R13+0x28], R27 ;  /* 0x0000281b0d007388 */ /* 0x0001e20000000800 */
[----:B------:R-:W-:-:S03]  /*04b0*/  ISETP.NE.AND P3, PT, R16, R7, PT ;  /* 0x000000071000720c */ /* 0x000fc60003f65270 */
[----:B------:R0:W-:Y:S04]  /*04c0*/  STS [R13+0x2c], R18 ;  /* 0x00002c120d007388 */ /* 0x0001e80000000800 */
[----:B--2---:R0:W-:Y:S04]  /*04d0*/  STS [R13+0x30], R20 ;  /* 0x000030140d007388 */ /* 0x0041e80000000800 */
[----:B---3--:R0:W-:Y:S04]  /*04e0*/  STS [R13+0x34], R22 ;  /* 0x000034160d007388 */ /* 0x0081e80000000800 */
[----:B----4-:R0:W-:Y:S04]  /*04f0*/  STS [R13+0x38], R24 ;  /* 0x000038180d007388 */ /* 0x0101e80000000800 */
[----:B-----5:R0:W-:Y:S01]  /*0500*/  STS [R13+0x3c], R26 ;  /* 0x00003c1a0d007388 */ /* 0x0201e20000000800 */
[----:B------:R-:W-:Y:S05]  /*0510*/  @P3 BRA `(.L_x_140) ;  /* 0xfffffffc00643947 */ /* 0x000fea000383ffff */
[----:B------:R-:W-:-:S07]  /*0520*/  IMAD.MOV.U32 R11, RZ, RZ, R7 ;  /* 0x000000ffff0b7224 */ /* 0x000fce00078e0007 */
.L_x_139:
[----:B------:R-:W-:-:S13]  /*0530*/  ISETP.NE.AND P3, PT, R15, RZ, PT ;  /* 0x000000ff0f00720c */ /* 0x000fda0003f65270 */
[----:B------:R-:W-:Y:S05]  /*0540*/  @!P3 BRA `(.L_x_141) ;  /* 0x0000000000f8b947 */ /* 0x000fea0003800000 */
[----:B------:R-:W-:Y:S01]  /*0550*/  ISETP.NE.AND P3, PT, R17, RZ, PT ;  /* 0x000000ff1100720c */ /* 0x000fe20003f65270 */
[----:B------:R-:W-:-:S12]  /*0560*/  @!P0 BRA `(.L_x_142) ;  /* 0x0000000000608947 */ /* 0x000fd80003800000 */
[----:B------:R-:W2:Y:S01]  /*0570*/  LDC.64 R4, c[0x0][0x390] ;  /* 0x0000e400ff047b82 */ /* 0x000ea20000000a00 */
[----:B0-----:R-:W-:-:S04]  /*0580*/  IMAD R13, R9, R2, R11 ;  /* 0x00000002090d7224 */ /* 0x001fc800078e020b */
[----:B--2---:R-:W-:-:S05]  /*0590*/  IMAD.WIDE R4, R13, 0x4, R4 ;  /* 0x000000040d047825 */ /* 0x004fca00078e0204 */
[----:B------:R-:W2:Y:S04]  /*05a0*/  LDG.E R16, desc[UR8][R4.64] ;  /* 0x0000000804107981 */ /* 0x000ea8000c1e1900 */
[----:B------:R-:W3:Y:S04]  /*05b0*/  LDG.E R18, desc[UR8][R4.64+0x4] ;  /* 0x0000040804127981 */ /* 0x000ee8000c1e1900 */
[----:B------:R-:W4:Y:S04]  /*05c0*/  LDG.E R20, desc[UR8][R4.64+0x8] ;  /* 0x0000080804147981 */ /* 0x000f28000c1e1900 */
[----:B------:R-:W5:Y:S04]  /*05d0*/  LDG.E R22, desc[UR8][R4.64+0xc] ;  /* 0x00000c0804167981 */ /* 0x000f68000c1e1900 */
[----:B------:R-:W5:Y:S04]  /*05e0*/  LDG.E R24, desc[UR8][R4.64+0x10] ;  /* 0x0000100804187981 */ /* 0x000f68000c1e1900 */
[----:B------:R-:W5:Y:S04]  /*05f0*/  LDG.E R26, desc[UR8][R4.64+0x14] ;  /* 0x00001408041a7981 */ /* 0x000f68000c1e1900 */
[----:B------:R-:W5:Y:S04]  /*0600*/  LDG.E R28, desc[UR8][R4.64+0x18] ;  /* 0x00001808041c7981 */ /* 0x000f68000c1e1900 */
[----:B------:R-:W5:Y:S01]  /*0610*/  LDG.E R19, desc[UR8][R4.64+0x1c] ;  /* 0x00001c0804137981 */ /* 0x000f62000c1e1900 */
[----:B------:R-:W0:Y:S01]  /*0620*/  S2UR UR6, SR_CgaCtaId ;  /* 0x00000000000679c3 */ /* 0x000e220000008800 */
[----:B------:R-:W-:Y:S01]  /*0630*/  UMOV UR5, 0x400 ;  /* 0x0000040000057882 */ /* 0x000fe20000000000 */
[----:B------:R-:W-:Y:S01]  /*0640*/  IADD3 R11, PT, PT, R11, 0x8, RZ ;  /* 0x000000080b0b7810 */ /* 0x000fe20007ffe0ff */
[----:B0-----:R-:W-:-:S06]  /*0650*/  ULEA UR5, UR6, UR5, 0x18 ;  /* 0x0000000506057291 */ /* 0x001fcc000f8ec0ff */
[----:B------:R-:W-:-:S05]  /*0660*/  LEA R13, R13, UR5, 0x2 ;  /* 0x000000050d0d7c11 */ /* 0x000fca000f8e10ff */
[----:B--2---:R2:W-:Y:S04]  /*0670*/  STS [R13], R16 ;  /* 0x000000100d007388 */ /* 0x0045e80000000800 */
[----:B---3--:R2:W-:Y:S04]  /*0680*/  STS [R13+0x4], R18 ;  /* 0x000004120d007388 */ /* 0x0085e80000000800 */
[----:B----4-:R2:W-:Y:S04]  /*0690*/  STS [R13+0x8], R20 ;  /* 0x000008140d007388 */ /* 0x0105e80000000800 */
[----:B-----5:R2:W-:Y:S04]  /*06a0*/  STS [R13+0xc], R22 ;  /* 0x00000c160d007388 */ /* 0x0205e80000000800 */
[----:B------:R2:W-:Y:S04]  /*06b0*/  STS [R13+0x10], R24 ;  /* 0x000010180d007388 */ /* 0x0005e80000000800 */
[----:B------:R2:W-:Y:S04]  /*06c0*/  STS [R13+0x14], R26 ;  /* 0x0000141a0d007388 */ /* 0x0005e80000000800 */
[----:B------:R2:W-:Y:S04]  /*06d0*/  STS [R13+0x18], R28 ;  /* 0x0000181c0d007388 */ /* 0x0005e80000000800 */
[----:B------:R2:W-:Y:S02]  /*06e0*/  STS [R13+0x1c], R19 ;  /* 0x00001c130d007388 */ /* 0x0005e40000000800 */
.L_x_142:
[----:B------:R-:W-:Y:S05]  /*06f0*/  @!P3 BRA `(.L_x_141) ;  /* 0x00000000008cb947 */ /* 0x000fea0003800000 */
[----:B------:R-:W-:Y:S01]  /*0700*/  ISETP.NE.AND P3, PT, R8, RZ, PT ;  /* 0x000000ff0800720c */ /* 0x000fe20003f65270 */
[----:B------:R-:W-:-:S12]  /*0710*/  @!P1 BRA `(.L_x_143) ;  /* 0x0000000000409947 */ /* 0x000fd80003800000 */
[----:B------:R-:W3:Y:S01]  /*0720*/  LDC.64 R4, c[0x0][0x390] ;  /* 0x0000e400ff047b82 */ /* 0x000ee20000000a00 */
[----:B0-2---:R-:W-:-:S04]  /*0730*/  IMAD R13, R9, R2, R11 ;  /* 0x00000002090d7224 */ /* 0x005fc800078e020b */
[----:B---3--:R-:W-:-:S05]  /*0740*/  IMAD.WIDE R4, R13, 0x4, R4 ;  /* 0x000000040d047825 */ /* 0x008fca00078e0204 */
[----:B------:R-:W2:Y:S04]  /*0750*/  LDG.E R16, desc[UR8][R4.64] ;  /* 0x0000000804107981 */ /* 0x000ea8000c1e1900 */
[----:B------:R-:W3:Y:S04]  /*0760*/  LDG.E R18, desc[UR8][R4.64+0x4] ;  /* 0x0000040804127981 */ /* 0x000ee8000c1e1900 */
[----:B------:R-:W4:Y:S04]  /*0770*/  LDG.E R20, desc[UR8][R4.64+0x8] ;  /* 0x0000080804147981 */ /* 0x000f28000c1e1900 */
[----:B------:R-:W5:Y:S01]  /*0780*/  LDG.E R22, desc[UR8][R4.64+0xc] ;  /* 0x00000c0804167981 */ /* 0x000f62000c1e1900 */
[----:B------:R-:W0:Y:S01]  /*0790*/  S2UR UR6, SR_CgaCtaId ;  /* 0x00000000000679c3 */ /* 0x000e220000008800 */
[----:B------:R-:W-:Y:S01]  /*07a0*/  UMOV UR5, 0x400 ;  /* 0x0000040000057882 */ /* 0x000fe20000000000 */
[----:B------:R-:W-:Y:S01]  /*07b0*/  VIADD R11, R11, 0x4 ;  /* 0x000000040b0b7836 */ /* 0x000fe20000000000 */
[----:B0-----:R-:W-:-:S06]  /*07c0*/  ULEA UR5, UR6, UR5, 0x18 ;  /* 0x0000000506057291 */ /* 0x001fcc000f8ec0ff */
[----:B------:R-:W-:-:S05]  /*07d0*/  LEA R13, R13, UR5, 0x2 ;  /* 0x000000050d0d7c11 */ /* 0x000fca000f8e10ff */
[----:B--2---:R0:W-:Y:S04]  /*07e0*/  STS [R13], R16 ;  /* 0x000000100d007388 */ /* 0x0041e80000000800 */
[----:B---3--:R0:W-:Y:S04]  /*07f0*/  STS [R13+0x4], R18 ;  /* 0x000004120d007388 */ /* 0x0081e80000000800 */
[----:B----4-:R0:W-:Y:S04]  /*0800*/  STS [R13+0x8], R20 ;  /* 0x000008140d007388 */ /* 0x0101e80000000800 */
[----:B-----5:R0:W-:Y:S02]  /*0810*/  STS [R13+0xc], R22 ;  /* 0x00000c160d007388 */ /* 0x0201e40000000800 */
.L_x_143:
[----:B------:R-:W-:Y:S05]  /*0820*/  @!P3 BRA `(.L_x_141) ;  /* 0x000000000040b947 */ /* 0x000fea0003800000 */
[----:B------:R-:W3:Y:S01]  /*0830*/  LDC.64 R4, c[0x0][0x390] ;  /* 0x0000e400ff047b82 */ /* 0x000ee20000000a00 */
[----:B------:R-:W-:-:S04]  /*0840*/  IMAD R9, R9, R2, R11 ;  /* 0x0000000209097224 */ /* 0x000fc800078e020b */
[----:B---3--:R-:W-:-:S05]  /*0850*/  IMAD.WIDE R4, R9, 0x4, R4 ;  /* 0x0000000409047825 */ /* 0x008fca00078e0204 */
[----:B------:R-:W3:Y:S01]  /*0860*/  LDG.E R2, desc[UR8][R4.64] ;  /* 0x0000000804027981 */ /* 0x000ee2000c1e1900 */
[----:B------:R-:W4:Y:S01]  /*0870*/  S2UR UR6, SR_CgaCtaId ;  /* 0x00000000000679c3 */ /* 0x000f220000008800 */
[----:B------:R-:W-:Y:S01]  /*0880*/  UMOV UR5, 0x400 ;  /* 0x0000040000057882 */ /* 0x000fe20000000000 */
[----:B------:R-:W-:Y:S01]  /*0890*/  ISETP.NE.AND P3, PT, R8, 0x1, PT ;  /* 0x000000010800780c */ /* 0x000fe20003f65270 */
[----:B----4-:R-:W-:-:S06]  /*08a0*/  ULEA UR5, UR6, UR5, 0x18 ;  /* 0x0000000506057291 */ /* 0x010fcc000f8ec0ff */
[----:B------:R-:W-:-:S05]  /*08b0*/  LEA R11, R9, UR5, 0x2 ;  /* 0x00000005090b7c11 */ /* 0x000fca000f8e10ff */
[----:B---3--:R3:W-:Y:S01]  /*08c0*/  STS [R11], R2 ;  /* 0x000000020b007388 */ /* 0x0087e20000000800 */
[----:B------:R-:W-:Y:S05]  /*08d0*/  @!P3 BRA `(.L_x_141) ;  /* 0x000000000014b947 */ /* 0x000fea0003800000 */
[----:B------:R-:W-:Y:S01]  /*08e0*/  ISETP.NE.AND P3, PT, R8, 0x2, PT ;  /* 0x000000020800780c */ /* 0x000fe20003f65270 */
[----:B---3--:R-:W3:-:S12]  /*08f0*/  LDG.E R2, desc[UR8][R4.64+0x4] ;  /* 0x0000040804027981 */ /* 0x008ed8000c1e1900 */
[----:B------:R-:W4:Y:S04]  /*0900*/  @P3 LDG.E R9, desc[UR8][R4.64+0x8] ;  /* 0x0000080804093981 */ /* 0x000f28000c1e1900 */
[----:B---3--:R3:W-:Y:S04]  /*0910*/  STS [R11+0x4], R2 ;  /* 0x000004020b007388 */ /* 0x0087e80000000800 */
[----:B----4-:R3:W-:Y:S02]  /*0920*/  @P3 STS [R11+0x8], R9 ;  /* 0x000008090b003388 */ /* 0x0107e40000000800 */
.L_x_141:
[----:B------:R-:W-:Y:S05]  /*0930*/  @!P2 BRA `(.L_x_144) ;  /* 0xfffffff80030a947 */ /* 0x000fea000383ffff */
.L_x_138:
[----:B-1-3--:R-:W-:Y:S05]  /*0940*/  BSYNC.RECONVERGENT B1 ;  /* 0x0000000000017941 */ /* 0x00afea0003800200 */
.L_x_137:
[----:B------:R-:W-:-:S05]  /*0950*/  VIADD R10, R10, UR7 ;  /* 0x000000070a0a7c36 */ /* 0x000fca0008000000 */
[----:B------:R-:W-:-:S13]  /*0960*/  ISETP.GE.AND P2, PT, R10, R3, PT ;  /* 0x000000030a00720c */ /* 0x000fda0003f46270 */
[----:B------:R-:W-:Y:S05]  /*0970*/  @!P2 BRA `(.L_x_145) ;  /* 0xfffffff80004a947 */ /* 0x000fea000383ffff */
.L_x_136:
[----:B-1-3--:R-:W-:Y:S05]  /*0980*/  BSYNC.RECONVERGENT B0 ;  /* 0x0000000000007941 */ /* 0x00afea0003800200 */
.L_x_135:
[----:B------:R-:W1:Y:S01]  /*0990*/  LDCU UR5, c[0x0][0x3a8] ;  /* 0x00007500ff0577ac */ /* 0x000e620008000800 */
[----:B------:R-:W-:-:S04]  /*09a0*/  UIADD3 UR4, UPT, UPT, UR4, 0x1, URZ ;  /* 0x0000000104047890 */ /* 0x000fc8000fffe0ff */
[----:B-1----:R-:W-:-:S09]  /*09b0*/  UISETP.NE.AND UP0, UPT, UR4, UR5, UPT ;  /* 0x000000050400728c */ /* 0x002fd2000bf05270 */
[----:B------:R-:W-:Y:S05]  /*09c0*/  BRA.U UP0, `(.L_x_146) ;  /* 0xfffffff500dc7547 */ /* 0x000fea000b83ffff */
.L_x_134:
[----:B------:R-:W1:Y:S01]  /*09d0*/  LDCU UR4, c[0x0][0x3ac] ;  /* 0x00007580ff0477ac */ /* 0x000e620008000800 */
[----:B------:R-:W3:Y:S01]  /*09e0*/  S2R R6, SR_TID.X ;  /* 0x0000000000067919 */ /* 0x000ee20000002100 */
[----:B------:R-:W3:Y:S01]  /*09f0*/  S2UR UR6, SR_CTAID.X ;  /* 0x00000000000679c3 */ /* 0x000ee20000002500 */
[----:B------:R-:W0:Y:S07]  /*0a00*/  LDCU UR5, c[0x0][0x398] ;  /* 0x00007300ff0577ac */ /* 0x000e2e0008000800 */
[----:B------:R-:W3:Y:S01]  /*0a10*/  LDC R5, c[0x0][0x360] ;  /* 0x0000d800ff057b82 */ /* 0x000ee20000000800 */
[----:B-1----:R-:W-:Y:S01]  /*0a20*/  I2FP.F32.S32 R3, UR4 ;  /* 0x0000000400037c45 */ /* 0x002fe20008201400 */
[----:B------:R-:W1:Y:S03]  /*0a30*/  LDCU UR4, c[0x0][0x3a4] ;  /* 0x00007480ff0477ac */ /* 0x000e660008000800 */
[----:B------:R-:W4:Y:S01]  /*0a40*/  MUFU.RCP R2, R3 ;  /* 0x0000000300027308 */ /* 0x000f220000001000 */
[----:B0-----:R-:W-:-:S02]  /*0a50*/  I2FP.F32.S32 R0, UR5 ;  /* 0x0000000500007c45 */ /* 0x001fc40008201400 */
[----:B------:R-:W-:Y:S06]  /*0a60*/  BAR.SYNC.DEFER_BLOCKING 0x0 ;  /* 0x0000000000007b1d */ /* 0x000fec0000010000 */
[----:B------:R-:W0:Y:S01]  /*0a70*/  FCHK P0, R0, R3 ;  /* 0x0000000300007302 */ /* 0x000e220000000000 */
[----:B-1----:R-:W-:Y:S01]  /*0a80*/  ULEA.HI UR4, UR4, UR4, URZ, 0x1 ;  /* 0x0000000404047291 */ /* 0x002fe2000f8f08ff */
[----:B----4-:R-:W-:-:S03]  /*0a90*/  FFMA R7, -R3, R2, 1 ;  /* 0x3f80000003077423 */ /* 0x010fc60000000102 */
[----:B------:R-:W-:Y:S01]  /*0aa0*/  USHF.R.S32.HI UR5, URZ, 0x1, UR4 ;  /* 0x00000001ff057899 */ /* 0x000fe20008011404 */
[----:B------:R-:W-:-:S04]  /*0ab0*/  FFMA R7, R2, R7, R2 ;  /* 0x0000000702077223 */ /* 0x000fc80000000002 */
[----:B------:R-:W-:-:S04]  /*0ac0*/  FFMA R2, R0, R7, RZ ;  /* 0x0000000700027223 */ /* 0x000fc800000000ff */
[----:B------:R-:W-:-:S04]  /*0ad0*/  FFMA R4, -R3, R2, R0 ;  /* 0x0000000203047223 */ /* 0x000fc80000000100 */
[----:B------:R-:W-:Y:S01]  /*0ae0*/  FFMA R4, R7, R4, R2 ;  /* 0x0000000407047223 */ /* 0x000fe20000000002 */
[----:B---3--:R-:W-:Y:S01]  /*0af0*/  IMAD R2, R5, UR6, R6 ;  /* 0x0000000605027c24 */ /* 0x008fe2000f8e0206 */
[----:B0-----:R-:W-:Y:S06]  /*0b00*/  @!P0 BRA `(.L_x_147) ;  /* 0x00000000000c8947 */ /* 0x001fec0003800000 */
[----:B------:R-:W-:-:S07]  /*0b10*/  MOV R8, 0xb30 ;  /* 0x00000b3000087802 */ /* 0x000fce0000000f00 */
[----:B--2---:R-:W-:Y:S05]  /*0b20*/  CALL.REL.NOINC `($__internal_2_$__cuda_sm3x_div_rn_noftz_f32_slowpath) ;  /* 0x0000001c007c7944 */ /* 0x004fea0003c00000 */
[----:B------:R-:W-:-:S07]  /*0b30*/  MOV R4, R0 ;  /* 0x0000000000047202 */ /* 0x000fce0000000f00 */
.L_x_147:
[----:B------:R-:W0:Y:S02]  /*0b40*/  F2I.CEIL.NTZ R4, R4 ;  /* 0x0000000400047305 */ /* 0x000e24000020b100 */
[----:B0-----:R-:W-:-:S13]  /*0b50*/  R2UR UR4, R4 ;  /* 0x00000000040472ca */ /* 0x001fda00000e0000 */
[----:B------:R-:W-:-:S06]  /*0b60*/  UIADD3 UR6, UPT, UPT, UR4, -UR5, URZ ;  /* 0x8000000504067290 */ /* 0x000fcc000fffe0ff */
[----:B------:R-:W-:-:S13]  /*0b70*/  ISETP.GE.AND P0, PT, R2, UR6, PT ;  /* 0x0000000602007c0c */ /* 0x000fda000bf06270 */
[----:B------:R-:W-:Y:S05]  /*0b80*/  @P0 EXIT ;  /* 0x000000000000094d */ /* 0x000fea0003800000 */
[----:B------:R-:W0:Y:S01]  /*0b90*/  LDCU UR7, c[0x0][0x39c] ;  /* 0x00007380ff0777ac */ /* 0x000e220008000800 */
[----:B------:R-:W1:Y:S01]  /*0ba0*/  MUFU.RCP R0, R3 ;  /* 0x0000000300007308 */ /* 0x000e620000001000 */
[----:B------:R-:W3:Y:S01]  /*0bb0*/  S2R R9, SR_TID.Y ;  /* 0x0000000000097919 */ /* 0x000ee20000002200 */
[----:B------:R-:W4:Y:S08]  /*0bc0*/  LDC R4, c[0x0][0x3a8] ;  /* 0x0000ea00ff047b82 */ /* 0x000f300000000800 */
[----:B------:R-:W3:Y:S01]  /*0bd0*/  S2UR UR4, SR_CTAID.Y ;  /* 0x00000000000479c3 */ /* 0x000ee20000002600 */
[----:B0-----:R-:W-:-:S07]  /*0be0*/  I2FP.F32.S32 R8, UR7 ;  /* 0x0000000700087c45 */ /* 0x001fce0008201400 */
[----:B------:R-:W3:Y:S01]  /*0bf0*/  LDC R6, c[0x0][0x364] ;  /* 0x0000d900ff067b82 */ /* 0x000ee20000000800 */
[----:B-1----:R-:W-:Y:S01]  /*0c00*/  FFMA R7, -R3, R0, 1 ;  /* 0x3f80000003077423 */ /* 0x002fe20000000100 */
[----:B------:R-:W0:Y:S03]  /*0c10*/  FCHK P0, R8, R3 ;  /* 0x0000000308007302 */ /* 0x000e260000000000 */
[----:B------:R-:W-:Y:S01]  /*0c20*/  FFMA R0, R0, R7, R0 ;  /* 0x0000000700007223 */ /* 0x000fe20000000000 */
[----:B----4-:R-:W-:-:S03]  /*0c30*/  ISETP.GE.AND P2, PT, R4, 0x1, PT ;  /* 0x000000010400780c */ /* 0x010fc60003f46270 */
[----:B------:R-:W-:-:S04]  /*0c40*/  FFMA R7, R0, R8, RZ ;  /* 0x0000000800077223 */ /* 0x000fc800000000ff */
[----:B------:R-:W-:-:S04]  /*0c50*/  FFMA R4, -R3, R7, R8 ;  /* 0x0000000703047223 */ /* 0x000fc80000000108 */
[----:B------:R-:W-:Y:S01]  /*0c60*/  FFMA R7, R0, R4, R7 ;  /* 0x0000000400077223 */ /* 0x000fe20000000007 */
[----:B---3--:R-:W-:Y:S01]  /*0c70*/  IMAD R4, R6, UR4, R9 ;  /* 0x0000000406047c24 */ /* 0x008fe2000f8e0209 */
[----:B0-----:R-:W-:Y:S06]  /*0c80*/  @!P0 BRA `(.L_x_148) ;  /* 0x0000000000108947 */ /* 0x001fec0003800000 */
[----:B------:R-:W-:Y:S01]  /*0c90*/  IMAD.MOV.U32 R0, RZ, RZ, R8 ;  /* 0x000000ffff007224 */ /* 0x000fe200078e0008 */
[----:B------:R-:W-:-:S07]  /*0ca0*/  MOV R8, 0xcc0 ;  /* 0x00000cc000087802 */ /* 0x000fce0000000f00 */
[----:B--2---:R-:W-:Y:S05]  /*0cb0*/  CALL.REL.NOINC `($__internal_2_$__cuda_sm3x_div_rn_noftz_f32_slowpath) ;  /* 0x0000001c00187944 */ /* 0x004fea0003c00000 */
[----:B------:R-:W-:-:S07]  /*0cc0*/  IMAD.MOV.U32 R7, RZ, RZ, R0 ;  /* 0x000000ffff077224 */ /* 0x000fce00078e0000 */
.L_x_148:
[----:B------:R-:W-:Y:S05]  /*0cd0*/  @!P2 EXIT ;  /* 0x000000000000a94d */ /* 0x000fea0003800000 */
[----:B------:R-:W0:Y:S01]  /*0ce0*/  LDCU UR12, c[0x0][0x3a4] ;  /* 0x00007480ff0c77ac */ /* 0x000e220008000800 */
[----:B------:R-:W1:Y:S01]  /*0cf0*/  F2I.CEIL.NTZ R7, R7 ;  /* 0x0000000700077305 */ /* 0x000e62000020b100 */
[----:B------:R-:W3:Y:S01]  /*0d00*/  LDCU UR10, c[0x0][0x374] ;  /* 0x00006e80ff0a77ac */ /* 0x000ee20008000800 */
[----:B------:R-:W4:Y:S01]  /*0d10*/  LDCU UR11, c[0x0][0x370] ;  /* 0x00006e00ff0b77ac */ /* 0x000f220008000800 */
[----:B-1----:R-:W-:Y:S01]  /*0d20*/  R2UR UR4, R7 ;  /* 0x00000000070472ca */ /* 0x002fe200000e0000 */
[----:B0-----:R-:W-:Y:S01]  /*0d30*/  UISETP.GT.AND UP0, UPT, UR12, -0x2, UPT ;  /* 0xfffffffe0c00788c */ /* 0x001fe2000bf04270 */
[----:B---3--:R-:W-:Y:S02]  /*0d40*/  IMAD R0, R6, UR10, RZ ;  /* 0x0000000a06007c24 */ /* 0x008fe4000f8e02ff */
[----:B----4-:R-:W-:-:S09]  /*0d50*/  IMAD R3, R5, UR11, RZ ;  /* 0x0000000b05037c24 */ /* 0x010fd2000f8e02ff */
[----:B------:R-:W-:Y:S01]  /*0d60*/  UIADD3 UR7, UPT, UPT, UR4, -UR5, URZ ;  /* 0x8000000504077290 */ /* 0x000fe2000fffe0ff */
[----:B------:R-:W-:Y:S11]  /*0d70*/  BRA.U UP0, `(.L_x_149) ;  /* 0x0000000500847547 */ /* 0x000ff6000b800000 */
[----:B------:R-:W0:Y:S01]  /*0d80*/  LDC R6, c[0x0][0x3a8] ;  /* 0x0000ea00ff067b82 */ /* 0x000e220000000800 */
[----:B------:R-:W1:Y:S02]  /*0d90*/  LDCU.64 UR4, c[0x0][0x380] ;  /* 0x00007000ff0477ac */ /* 0x000e640008000a00 */
[----:B-1----:R-:W-:-:S04]  /*0da0*/  UIADD3 UR4, UP0, UPT, UR4, 0x10, URZ ;  /* 0x0000001004047890 */ /* 0x002fc8000ff1e0ff */
[----:B------:R-:W-:Y:S01]  /*0db0*/  UIADD3.X UR5, UPT, UPT, URZ, UR5, URZ, UP0, !UPT ;  /* 0x00000005ff057290 */ /* 0x000fe200087fe4ff */
[----:B0-----:R-:W-:-:S04]  /*0dc0*/  LOP3.LUT R14, R6, 0x7, RZ, 0xc0, !PT ;  /* 0x00000007060e7812 */ /* 0x001fc800078ec0ff */
[----:B------:R-:W-:-:S04]  /*0dd0*/  IADD3 R5, PT, PT, R14, -0x1, RZ ;  /* 0xffffffff0e057810 */ /* 0x000fc80007ffe0ff */
[----:B------:R-:W-:Y:S02]  /*0de0*/  ISETP.GE.U32.AND P0, PT, R5, 0x3, PT ;  /* 0x000000030500780c */ /* 0x000fe40003f06070 */
[C---:B------:R-:W-:Y:S02]  /*0df0*/  LOP3.LUT R5, R6.reuse, 0x7ffffff8, RZ, 0xc0, !PT ;  /* 0x7ffffff806057812 */ /* 0x040fe400078ec0ff */
[----:B------:R-:W-:-:S03]  /*0e00*/  LOP3.LUT R6, R6, 0x3, RZ, 0xc0, !PT ;  /* 0x0000000306067812 */ /* 0x000fc600078ec0ff */
[----:B------:R-:W-:-:S07]  /*0e10*/  IMAD.MOV R7, RZ, RZ, -R5 ;  /* 0x000000ffff077224 */ /* 0x000fce00078e0a05 */
.L_x_157:
[----:B------:R-:W-:Y:S01]  /*0e20*/  ISETP.GE.AND P1, PT, R4, UR7, PT ;  /* 0x0000000704007c0c */ /* 0x000fe2000bf26270 */
[----:B------:R-:W-:-:S12]  /*0e30*/  BSSY.RECONVERGENT B0, `(.L_x_150) ;  /* 0x0000051000007945 */ /* 0x000fd80003800200 */
[----:B012---:R-:W-:Y:S05]  /*0e40*/  @P1 BRA `(.L_x_151) ;  /* 0x00000004003c1947 */ /* 0x007fea0003800000 */
[----:B------:R-:W0:Y:S01]  /*0e50*/  LDC R15, c[0x0][0x3ac] ;  /* 0x0000eb00ff0f7b82 */ /* 0x000e220000000800 */
[----:B------:R-:W1:Y:S02]  /*0e60*/  LDCU UR10, c[0x0][0x39c] ;  /* 0x00007380ff0a77ac */ /* 0x000e640008000800 */
[----:B-1----:R-:W-:Y:S01]  /*0e70*/  IMAD R10, R2, UR10, RZ ;  /* 0x0000000a020a7c24 */ /* 0x002fe2000f8e02ff */
[----:B0-----:R-:W-:-:S04]  /*0e80*/  IABS R12, R15 ;  /* 0x0000000f000c7213 */ /* 0x001fc80000000000 */
[----:B------:R-:W0:Y:S08]  /*0e90*/  I2F.RP R11, R12 ;  /* 0x0000000c000b7306 */ /* 0x000e300000209400 */
[----:B0-----:R-:W0:Y:S02]  /*0ea0*/  MUFU.RCP R11, R11 ;  /* 0x0000000b000b7308 */ /* 0x001e240000001000 */
[----:B0-----:R-:W-:Y:S01]  /*0eb0*/  VIADD R8, R11, 0xffffffe ;  /* 0x0ffffffe0b087836 */ /* 0x001fe20000000000 */
[----:B------:R-:W-:-:S02]  /*0ec0*/  IABS R11, R10 ;  /* 0x0000000a000b7213 */ /* 0x000fc40000000000 */
[----:B------:R-:W-:-:S03]  /*0ed0*/  LOP3.LUT R10, R10, R15, RZ, 0x3c, !PT ;  /* 0x0000000f0a0a7212 */ /* 0x000fc600078e3cff */
[----:B------:R0:W2:Y:S01]  /*0ee0*/  F2I.FTZ.U32.TRUNC.NTZ R9, R8 ;  /* 0x0000000800097305 */ /* 0x0000a2000021f000 */
[----:B------:R-:W-:Y:S01]  /*0ef0*/  ISETP.GE.AND P2, PT, R10, RZ, PT ;  /* 0x000000ff0a00720c */ /* 0x000fe20003f46270 */
[----:B0-----:R-:W-:Y:S01]  /*0f00*/  IMAD.MOV.U32 R8, RZ, RZ, RZ ;  /* 0x000000ffff087224 */ /* 0x001fe200078e00ff */
[----:B--2---:R-:W-:-:S05]  /*0f10*/  IADD3 R13, PT, PT, RZ, -R9, RZ ;  /* 0x80000009ff0d7210 */ /* 0x004fca0007ffe0ff */
[----:B------:R-:W-:-:S04]  /*0f20*/  IMAD R13, R13, R12, RZ ;  /* 0x0000000c0d0d7224 */ /* 0x000fc800078e02ff */
[----:B------:R-:W-:-:S06]  /*0f30*/  IMAD.HI.U32 R9, R9, R13, R8 ;  /* 0x0000000d09097227 */ /* 0x000fcc00078e0008 */
[----:B------:R-:W-:-:S04]  /*0f40*/  IMAD.HI.U32 R8, R9, R11, RZ ;  /* 0x0000000b09087227 */ /* 0x000fc800078e00ff */
[----:B------:R-:W-:-:S04]  /*0f50*/  IMAD.MOV R9, RZ, RZ, -R8 ;  /* 0x000000ffff097224 */ /* 0x000fc800078e0a08 */
[----:B------:R-:W-:-:S05]  /*0f60*/  IMAD R9, R12, R9, R11 ;  /* 0x000000090c097224 */ /* 0x000fca00078e020b */
[----:B------:R-:W-:-:S13]  /*0f70*/  ISETP.GT.U32.AND P3, PT, R12, R9, PT ;  /* 0x000000090c00720c */ /* 0x000fda0003f64070 */
[-C--:B------:R-:W-:Y:S01]  /*0f80*/  @!P3 IADD3 R9, PT, PT, R9, -R12.reuse, RZ ;  /* 0x8000000c0909b210 */ /* 0x080fe20007ffe0ff */
[----:B------:R-:W-:Y:S01]  /*0f90*/  @!P3 VIADD R8, R8, 0x1 ;  /* 0x000000010808b836 */ /* 0x000fe20000000000 */
[----:B------:R-:W-:Y:S02]  /*0fa0*/  ISETP.NE.AND P3, PT, R15, RZ, PT ;  /* 0x000000ff0f00720c */ /* 0x000fe40003f65270 */
[----:B------:R-:W-:Y:S01]  /*0fb0*/  ISETP.GE.U32.AND P1, PT, R9, R12, PT ;  /* 0x0000000c0900720c */ /* 0x000fe20003f26070 */
[----:B------:R-:W-:-:S12]  /*0fc0*/  IMAD.MOV.U32 R9, RZ, RZ, R4 ;  /* 0x000000ffff097224 */ /* 0x000fd800078e0004 */
[----:B------:R-:W-:-:S05]  /*0fd0*/  @P1 VIADD R8, R8, 0x1 ;  /* 0x0000000108081836 */ /* 0x000fca0000000000 */
[----:B------:R-:W-:Y:S02]  /*0fe0*/  @!P2 IADD3 R8, PT, PT, -R8, RZ, RZ ;  /* 0x000000ff0808a210 */ /* 0x000fe40007ffe1ff */
[----:B------:R-:W-:-:S07]  /*0ff0*/  @!P3 LOP3.LUT R8, RZ, R15, RZ, 0x33, !PT ;  /* 0x0000000fff08b212 */ /* 0x000fce00078e33ff */
.L_x_156:
[----:B0-----:R-:W0:Y:S01]  /*1000*/  LDC R17, c[0x0][0x3a8] ;  /* 0x0000ea00ff117b82 */ /* 0x001e220000000800 */
[----:B-12---:R-:W-:Y:S01]  /*1010*/  IMAD.IADD R10, R8, 0x1, R9 ;  /* 0x00000001080a7824 */ /* 0x006fe200078e0209 */
[----:B------:R-:W-:Y:S01]  /*1020*/  IADD3 R9, PT, PT, R0, R9, RZ ;  /* 0x0000000900097210 */ /* 0x000fe20007ffe0ff */
[----:B------:R-:W-:-:S03]  /*1030*/  IMAD.MOV.U32 R15, RZ, RZ, RZ ;  /* 0x000000ffff0f7224 */ /* 0x000fc600078e00ff */
[----:B------:R-:W-:Y:S02]  /*1040*/  ISETP.GE.AND P1, PT, R9, UR7, PT ;  /* 0x0000000709007c0c */ /* 0x000fe4000bf26270 */
[----:B0-----:R-:W-:Y:S01]  /*1050*/  ISETP.GE.U32.AND P2, PT, R17, 0x8, PT ;  /* 0x000000081100780c */ /* 0x001fe20003f46070 */
[----:B------:R-:W-:-:S12]  /*1060*/  IMAD R16, R10, R17, RZ ;  /* 0x000000110a107224 */ /* 0x000fd800078e02ff */
[----:B------:R-:W-:Y:S05]  /*1070*/  @!P2 BRA `(.L_x_152) ;  /* 0x000000000048a947 */ /* 0x000fea0003800000 */
[----:B------:R-:W-:Y:S01]  /*1080*/  IMAD.MOV.U32 R13, RZ, RZ, R16 ;  /* 0x000000ffff0d7224 */ /* 0x000fe200078e0010 */
[----:B------:R-:W-:-:S07]  /*1090*/  MOV R12, R7 ;  /* 0x00000007000c7202 */ /* 0x000fce0000000f00 */
.L_x_153:
[----:B0-----:R-:W-:Y:S01]  /*10a0*/  IMAD.U32 R10, RZ, RZ, UR4 ;  /* 0x00000004ff0a7e24 */ /* 0x001fe2000f8e00ff */
[----:B------:R-:W-:Y:S01]  /*10b0*/  IADD3 R12, PT, PT, R12, 0x8, RZ ;  /* 0x000000080c0c7810 */ /* 0x000fe20007ffe0ff */
[----:B------:R-:W-:-:S03]  /*10c0*/  IMAD.U32 R11, RZ, RZ, UR5 ;  /* 0x00000005ff0b7e24 */ /* 0x000fc6000f8e00ff */
[----:B------:R-:W-:Y:S01]  /*10d0*/  ISETP.NE.AND P2, PT, R12, RZ, PT ;  /* 0x000000ff0c00720c */ /* 0x000fe20003f45270 */
[----:B------:R-:W-:-:S04]  /*10e0*/  IMAD.WIDE R10, R13, 0x4, R10 ;  /* 0x000000040d0a7825 */ /* 0x000fc800078e020a */
[----:B------:R-:W-:Y:S01]  /*10f0*/  VIADD R13, R13, 0x8 ;  /* 0x000000080d0d7836 */ /* 0x000fe20000000000 */
[----:B------:R0:W-:Y:S04]  /*1100*/  STG.E desc[UR8][R10.64+-0x10], RZ ;  /* 0xfffff0ff0a007986 */ /* 0x0001e8000c101908 */
[----:B------:R0:W-:Y:S04]  /*1110*/  STG.E desc[UR8][R10.64+-0xc], RZ ;  /* 0xfffff4ff0a007986 */ /* 0x0001e8000c101908 */
[----:B------:R0:W-:Y:S04]  /*1120*/  STG.E desc[UR8][R10.64+-0x8], RZ ;  /* 0xfffff8ff0a007986 */ /* 0x0001e8000c101908 */
[----:B------:R0:W-:Y:S04]  /*1130*/  STG.E desc[UR8][R10.64+-0x4], RZ ;  /* 0xfffffcff0a007986 */ /* 0x0001e8000c101908 */
[----:B------:R0:W-:Y:S04]  /*1140*/  STG.E desc[UR8][R10.64], RZ ;  /* 0x000000ff0a007986 */ /* 0x0001e8000c101908 */
[----:B------:R0:W-:Y:S04]  /*1150*/  STG.E desc[UR8][R10.64+0x4], RZ ;  /* 0x000004ff0a007986 */ /* 0x0001e8000c101908 */
[----:B------:R0:W-:Y:S04]  /*1160*/  STG.E desc[UR8][R10.64+0x8], RZ ;  /* 0x000008ff0a007986 */ /* 0x0001e8000c101908 */
[----:B------:R0:W-:Y:S01]  /*1170*/  STG.E desc[UR8][R10.64+0xc], RZ ;  /* 0x00000cff0a007986 */ /* 0x0001e2000c101908 */
[----:B------:R-:W-:Y:S05]  /*1180*/  @P2 BRA `(.L_x_153) ;  /* 0xfffffffc00c42947 */ /* 0x000fea000383ffff */
[----:B------:R-:W-:-:S07]  /*1190*/  IMAD.MOV.U32 R15, RZ, RZ, R5 ;  /* 0x000000ffff0f7224 */ /* 0x000fce00078e0005 */
.L_x_152:
[----:B------:R-:W-:-:S13]  /*11a0*/  ISETP.NE.AND P2, PT, R14, RZ, PT ;  /* 0x000000ff0e00720c */ /* 0x000fda0003f45270 */
[----:B------:R-:W-:Y:S05]  /*11b0*/  @!P2 BRA `(.L_x_154) ;  /* 0x00000000005ca947 */ /* 0x000fea0003800000 */
[----:B------:R-:W-:Y:S01]  /*11c0*/  ISETP.NE.AND P2, PT, R6, RZ, PT ;  /* 0x000000ff0600720c */ /* 0x000fe20003f45270 */
[----:B------:R-:W-:-:S12]  /*11d0*/  @!P0 BRA `(.L_x_155) ;  /* 0x0000000000208947 */ /* 0x000fd80003800000 */
[----:B0-----:R-:W0:Y:S01]  /*11e0*/  LDC.64 R10, c[0x0][0x380] ;  /* 0x0000e000ff0a7b82 */ /* 0x001e220000000a00 */
[----:B------:R-:W-:Y:S01]  /*11f0*/  IADD3 R13, PT, PT, R16, R15, RZ ;  /* 0x0000000f100d7210 */ /* 0x000fe20007ffe0ff */
[----:B------:R-:W-:-:S04]  /*1200*/  VIADD R15, R15, 0x4 ;  /* 0x000000040f0f7836 */ /* 0x000fc80000000000 */
[----:B0-----:R-:W-:-:S05]  /*1210*/  IMAD.WIDE R10, R13, 0x4, R10 ;  /* 0x000000040d0a7825 */ /* 0x001fca00078e020a */
[----:B------:R1:W-:Y:S04]  /*1220*/  STG.E desc[UR8][R10.64], RZ ;  /* 0x000000ff0a007986 */ /* 0x0003e8000c101908 */
[----:B------:R1:W-:Y:S04]  /*1230*/  STG.E desc[UR8][R10.64+0x4], RZ ;  /* 0x000004ff0a007986 */ /* 0x0003e8000c101908 */
[----:B------:R1:W-:Y:S04]  /*1240*/  STG.E desc[UR8][R10.64+0x8], RZ ;  /* 0x000008ff0a007986 */ /* 0x0003e8000c101908 */
[----:B------:R1:W-:Y:S02]  /*1250*/  STG.E desc[UR8][R10.64+0xc], RZ ;  /* 0x00000cff0a007986 */ /* 0x0003e4000c101908 */
.L_x_155:
[----:B------:R-:W-:Y:S05]  /*1260*/  @!P2 BRA `(.L_x_154) ;  /* 0x000000000030a947 */ /* 0x000fea0003800000 */
[----:B------:R-:W-:Y:S02]  /*1270*/  ISETP.NE.AND P2, PT, R6, 0x1, PT ;  /* 0x000000010600780c */ /* 0x000fe40003f45270 */
[----:B------:R-:W-:-:S11]  /*1280*/  LOP3.LUT P3, RZ, R17, 0x1, RZ, 0xc0, !PT ;  /* 0x0000000111ff7812 */ /* 0x000fd6000786c0ff */
[----:B------:R-:W2:Y:S01]  /*1290*/  @P2 LDC.64 R12, c[0x0][0x380] ;  /* 0x0000e000ff0c2b82 */ /* 0x000ea20000000a00 */
[----:B------:R-:W-:Y:S01]  /*12a0*/  @P2 IMAD.IADD R17, R16, 0x1, R15 ;  /* 0x0000000110112824 */ /* 0x000fe200078e020f */
[----:B------:R-:W-:-:S05]  /*12b0*/  @P2 IADD3 R15, PT, PT, R15, 0x2, RZ ;  /* 0x000000020f0f2810 */ /* 0x000fca0007ffe0ff */
[----:B------:R-:W-:Y:S01]  /*12c0*/  @P3 IMAD.IADD R15, R16, 0x1, R15 ;  /* 0x00000001100f3824 */ /* 0x000fe200078e020f */
[----:B01----:R-:W0:Y:S01]  /*12d0*/  @P3 LDC.64 R10, c[0x0][0x380] ;  /* 0x0000e000ff0a3b82 */ /* 0x003e220000000a00 */
[----:B--2---:R-:W-:-:S05]  /*12e0*/  @P2 IMAD.WIDE R12, R17, 0x4, R12 ;  /* 0x00000004110c2825 */ /* 0x004fca00078e020c */
[----:B------:R2:W-:Y:S01]  /*12f0*/  @P2 STG.E desc[UR8][R12.64], RZ ;  /* 0x000000ff0c002986 */ /* 0x0005e2000c101908 */
[----:B0-----:R-:W-:-:S03]  /*1300*/  @P3 IMAD.WIDE R10, R15, 0x4, R10 ;  /* 0x000000040f0a3825 */ /* 0x001fc600078e020a */
[----:B------:R2:W-:Y:S04]  /*1310*/  @P2 STG.E desc[UR8][R12.64+0x4], RZ ;  /* 0x000004ff0c002986 */ /* 0x0005e8000c101908 */
[----:B------:R2:W-:Y:S02]  /*1320*/  @P3 STG.E desc[UR8][R10.64], RZ ;  /* 0x000000ff0a003986 */ /* 0x0005e4000c101908 */
.L_x_154:
[----:B------:R-:W-:Y:S05]  /*1330*/  @!P1 BRA `(.L_x_156) ;  /* 0xfffffffc00309947 */ /* 0x000fea000383ffff */
.L_x_151:
[----:B------:R-:W-:Y:S05]  /*1340*/  BSYNC.RECONVERGENT B0 ;  /* 0x0000000000007941 */ /* 0x000fea0003800200 */
.L_x_150:
[----:B------:R-:W-:-:S05]  /*1350*/  IMAD.IADD R2, R3, 0x1, R2 ;  /* 0x0000000103027824 */ /* 0x000fca00078e0202 */
[----:B------:R-:W-:-:S13]  /*1360*/  ISETP.GE.AND P1, PT, R2, UR6, PT ;  /* 0x0000000602007c0c */ /* 0x000fda000bf26270 */
[----:B------:R-:W-:Y:S05]  /*1370*/  @!P1 BRA `(.L_x_157) ;  /* 0xfffffff800a89947 */ /* 0x000fea000383ffff */
[----:B------:R-:W-:Y:S05]  /*1380*/  EXIT ;  /* 0x000000000000794d */ /* 0x000fea0003800000 */
.L_x_149:
[----:B------:R-:W0:Y:S02]  /*1390*/  LDCU UR4, c[0x0][0x3a0] ;  /* 0x00007400ff0477ac */ /* 0x000e240008000800 */
[----:B0-----:R-:W-:-:S09]  /*13a0*/  UISETP.GE.AND UP0, UPT, UR4, 0x1, UPT ;  /* 0x000000010400788c */ /* 0x001fd2000bf06270 */
[----:B------:R-:W-:Y:S05]  /*13b0*/  BRA.U !UP0, `(.L_x_158) ;  /* 0x0000000d08ec7547 */ /* 0x000fea000b800000 */
[----:B------:R-:W-:Y:S02]  /*13c0*/  ULOP3.LUT UR11, UR4, 0xf, URZ, 0xc0, !UPT ;  /* 0x0000000f040b7892 */ /* 0x000fe4000f8ec0ff */
[----:B------:R-:W-:Y:S02]  /*13d0*/  ULOP3.LUT UR12, UR4, 0x7, URZ, 0xc0, !UPT ;  /* 0x00000007040c7892 */ /* 0x000fe4000f8ec0ff */
[----:B------:R-:W-:Y:S02]  /*13e0*/  ULOP3.LUT UR13, UR4, 0x7ffffff0, URZ, 0xc0, !UPT ;  /* 0x7ffffff0040d7892 */ /* 0x000fe4000f8ec0ff */
[----:B------:R-:W-:-:S12]  /*13f0*/  ULOP3.LUT UR4, UR4, 0x3, URZ, 0xc0, !UPT ;  /* 0x0000000304047892 */ /* 0x000fd8000f8ec0ff */
.L_x_170:
[----:B------:R-:W-:Y:S01]  /*1400*/  ISETP.GE.AND P0, PT, R4, UR7, PT ;  /* 0x0000000704007c0c */ /* 0x000fe2000bf06270 */
[----:B------:R-:W-:-:S12]  /*1410*/  BSSY.RECONVERGENT B0, `(.L_x_159) ;  /* 0x00000ef000007945 */ /* 0x000fd80003800200 */
[----:B------:R-:W-:Y:S05]  /*1420*/  @P0 BRA `(.L_x_160) ;  /* 0x0000000c00b40947 */ /* 0x000fea0003800000 */
[----:B------:R-:W0:Y:S01]  /*1430*/  LDC R9, c[0x0][0x3ac] ;  /* 0x0000eb00ff097b82 */ /* 0x000e220000000800 */
[----:B------:R-:W1:Y:S02]  /*1440*/  LDCU UR10, c[0x0][0x39c] ;  /* 0x00007380ff0a77ac */ /* 0x000e640008000800 */
[----:B-1----:R-:W-:Y:S01]  /*1450*/  IMAD R0, R2, UR10, RZ ;  /* 0x0000000a02007c24 */ /* 0x002fe2000f8e02ff */
[----:B0-----:R-:W-:-:S04]  /*1460*/  IABS R8, R9 ;  /* 0x0000000900087213 */ /* 0x001fc80000000000 */
[----:B------:R-:W-:Y:S01]  /*1470*/  IABS R11, R0 ;  /* 0x00000000000b7213 */ /* 0x000fe20000000000 */
[----:B------:R-:W0:Y:S01]  /*1480*/  I2F.RP R3, R8 ;  /* 0x0000000800037306 */ /* 0x000e220000209400 */
[----:B------:R-:W-:-:S04]  /*1490*/  LOP3.LUT R0, R0, R9, RZ, 0x3c, !PT ;  /* 0x0000000900007212 */ /* 0x000fc800078e3cff */
[----:B------:R-:W-:-:S03]  /*14a0*/  ISETP.GE.AND P2, PT, R0, RZ, PT ;  /* 0x000000ff0000720c */ /* 0x000fc60003f46270 */
[----:B0-----:R-:W0:Y:S02]  /*14b0*/  MUFU.RCP R3, R3 ;  /* 0x0000000300037308 */ /* 0x001e240000001000 */
[----:B0-----:R-:W-:-:S06]  /*14c0*/  IADD3 R6, PT, PT, R3, 0xffffffe, RZ ;  /* 0x0ffffffe03067810 */ /* 0x001fcc0007ffe0ff */
[----:B------:R0:W1:Y:S02]  /*14d0*/  F2I.FTZ.U32.TRUNC.NTZ R7, R6 ;  /* 0x0000000600077305 */ /* 0x000064000021f000 */
[----:B0-----:R-:W-:Y:S02]  /*14e0*/  IMAD.MOV.U32 R6, RZ, RZ, RZ ;  /* 0x000000ffff067224 */ /* 0x001fe400078e00ff */
[----:B-1----:R-:W-:-:S04]  /*14f0*/  IMAD.MOV R5, RZ, RZ, -R7 ;  /* 0x000000ffff057224 */ /* 0x002fc800078e0a07 */
[----:B------:R-:W-:-:S04]  /*1500*/  IMAD R5, R5, R8, RZ ;  /* 0x0000000805057224 */ /* 0x000fc800078e02ff */
[----:B------:R-:W-:Y:S01]  /*1510*/  IMAD.HI.U32 R10, R7, R5, R6 ;  /* 0x00000005070a7227 */ /* 0x000fe200078e0006 */
[----:B------:R-:W-:-:S05]  /*1520*/  MOV R5, R11 ;  /* 0x0000000b00057202 */ /* 0x000fca0000000f00 */
[----:B------:R-:W-:-:S04]  /*1530*/  IMAD.HI.U32 R3, R10, R5, RZ ;  /* 0x000000050a037227 */ /* 0x000fc800078e00ff */
[----:B------:R-:W-:-:S04]  /*1540*/  IMAD.MOV R6, RZ, RZ, -R3 ;  /* 0x000000ffff067224 */ /* 0x000fc800078e0a03 */
[----:B------:R-:W-:-:S05]  /*1550*/  IMAD R5, R8, R6, R5 ;  /* 0x0000000608057224 */ /* 0x000fca00078e0205 */
[----:B------:R-:W-:-:S13]  /*1560*/  ISETP.GT.U32.AND P1, PT, R8, R5, PT ;  /* 0x000000050800720c */ /* 0x000fda0003f24070 */
[----:B------:R-:W-:Y:S01]  /*1570*/  @!P1 IMAD.IADD R5, R5, 0x1, -R8 ;  /* 0x0000000105059824 */ /* 0x000fe200078e0a08 */
[----:B------:R-:W-:Y:S02]  /*1580*/  @!P1 IADD3 R3, PT, PT, R3, 0x1, RZ ;  /* 0x0000000103039810 */ /* 0x000fe40007ffe0ff */
[----:B------:R-:W-:Y:S02]  /*1590*/  ISETP.NE.AND P1, PT, R9, RZ, PT ;  /* 0x000000ff0900720c */ /* 0x000fe40003f25270 */
[----:B------:R-:W-:-:S13]  /*15a0*/  ISETP.GE.U32.AND P0, PT, R5, R8, PT ;  /* 0x000000080500720c */ /* 0x000fda0003f06070 */
[----:B------:R-:W-:-:S04]  /*15b0*/  @P0 VIADD R3, R3, 0x1 ;  /* 0x0000000103030836 */ /* 0x000fc80000000000 */
[----:B------:R-:W-:Y:S02]  /*15c0*/  IMAD.MOV.U32 R0, RZ, RZ, R3 ;  /* 0x000000ffff007224 */ /* 0x000fe400078e0003 */
[----:B------:R-:W-:-:S03]  /*15d0*/  IMAD.MOV.U32 R3, RZ, RZ, R4 ;  /* 0x000000ffff037224 */ /* 0x000fc600078e0004 */
[----:B------:R-:W-:Y:S02]  /*15e0*/  @!P2 IADD3 R0, PT, PT, -R0, RZ, RZ ;  /* 0x000000ff0000a210 */ /* 0x000fe40007ffe1ff */
[----:B------:R-:W-:-:S07]  /*15f0*/  @!P1 LOP3.LUT R0, RZ, R9, RZ, 0x33, !PT ;  /* 0x00000009ff009212 */ /* 0x000fce00078e33ff */
.L_x_169:
[----:B------:R-:W-:-:S07]  /*1600*/  IMAD.MOV.U32 R5, RZ, RZ, RZ ;  /* 0x000000ffff057224 */ /* 0x000fce00078e00ff */
.L_x_168:
[----:B------:R-:W-:Y:S01]  /*1610*/  UIADD3 UR10, UPT, UPT, -UR5, URZ, URZ ;  /* 0x000000ff050a7290 */ /* 0x000fe2000fffe1ff */
[----:B------:R-:W-:-:S05]  /*1620*/  HFMA2 R14, -RZ, RZ, 0, 0 ;  /* 0x00000000ff0e7431 */ /* 0x000fca00000001ff */
[----:B0-----:R-:W-:-:S07]  /*1630*/  IMAD.U32 R8, RZ, RZ, UR10 ;  /* 0x0000000aff087e24 */ /* 0x001fce000f8e00ff */
.L_x_167:
[----:B------:R-:W0:Y:S01]  /*1640*/  LDCU UR17, c[0x0][0x3ac] ;  /* 0x00007580ff1177ac */ /* 0x000e220008000800 */
[----:B------:R-:W-:Y:S01]  /*1650*/  IABS R7, UR5 ;  /* 0x0000000500077c13 */ /* 0x000fe20008000000 */
[----:B------:R-:W1:Y:S03]  /*1660*/  LDCU UR16, c[0x0][0x3a4] ;  /* 0x00007480ff1077ac */ /* 0x000e660008000800 */
[----:B------:R-:W-:Y:S01]  /*1670*/  ISETP.NE.AND P0, PT, R8, R7, PT ;  /* 0x000000070800720c */ /* 0x000fe20003f05270 */
[----:B------:R-:W3:Y:S01]  /*1680*/  LDCU UR18, c[0x0][0x3ac] ;  /* 0x00007580ff1277ac */ /* 0x000ee20008000800 */
[----:B------:R-:W2:Y:S01]  /*1690*/  LDCU UR10, c[0x0][0x3a4] ;  /* 0x00007480ff0a77ac */ /* 0x000ea20008000800 */
[----:B------:R-:W4:Y:S01]  /*16a0*/  LDCU UR14, c[0x0][0x39c] ;  /* 0x00007380ff0e77ac */ /* 0x000f220008000800 */
[----:B0-----:R-:W-:Y:S01]  /*16b0*/  IMAD.U32 R9, RZ, RZ, UR17 ;  /* 0x00000011ff097e24 */ /* 0x001fe2000f8e00ff */
[----:B------:R-:W-:Y:S01]  /*16c0*/  UIADD3 UR15, UPT, UPT, -UR5, URZ, URZ ;  /* 0x000000ff050f7290 */ /* 0x000fe2000fffe1ff */
[----:B-1----:R-:W-:-:S02]  /*16d0*/  MOV R6, UR16 ;  /* 0x0000001000067c02 */ /* 0x002fc40008000f00 */
[----:B------:R-:W-:Y:S02]  /*16e0*/  IMAD R9, R2, R9, UR5 ;  /* 0x0000000502097e24 */ /* 0x000fe4000f8e0209 */
[----:B---3--:R-:W-:Y:S02]  /*16f0*/  IMAD.U32 R10, RZ, RZ, UR18 ;  /* 0x00000012ff0a7e24 */ /* 0x008fe4000f8e00ff */
[----:B------:R-:W-:Y:S01]  /*1700*/  IMAD R11, R5, R6, UR5 ;  /* 0x00000005050b7e24 */ /* 0x000fe2000f8e0206 */
[----:B------:R-:W-:Y:S01]  /*1710*/  IADD3 R9, PT, PT, R9, R8, RZ ;  /* 0x0000000809097210 */ /* 0x000fe20007ffe0ff */
[----:B------:R-:W-:Y:S02]  /*1720*/  IMAD R6, R3, R10, UR5 ;  /* 0x0000000503067e24 */ /* 0x000fe4000f8e020a */
[----:B--2---:R-:W-:Y:S02]  /*1730*/  IMAD.U32 R13, RZ, RZ, UR10 ;  /* 0x0000000aff0d7e24 */ /* 0x004fe4000f8e00ff */
[----:B------:R-:W-:Y:S01]  /*1740*/  IMAD.IADD R10, R11, 0x1, R8 ;  /* 0x000000010b0a7824 */ /* 0x000fe200078e0208 */
[----:B------:R-:W-:Y:S01]  /*1750*/  IADD3 R8, PT, PT, R8, 0x1, RZ ;  /* 0x0000000108087810 */ /* 0x000fe20007ffe0ff */
[----:B----4-:R-:W-:-:S02]  /*1760*/  IMAD R9, R9, UR14, R6 ;  /* 0x0000000e09097c24 */ /* 0x010fc4000f8e0206 */
[----:B------:R-:W-:Y:S02]  /*1770*/  IMAD R10, R10, R13, UR5 ;  /* 0x000000050a0a7e24 */ /* 0x000fe4000f8e020d */
[----:B------:R-:W-:-:S07]  /*1780*/  IMAD.U32 R11, RZ, RZ, UR15 ;  /* 0x0000000fff0b7e24 */ /* 0x000fce000f8e00ff */
.L_x_166:
[----:B------:R-:W0:Y:S01]  /*1790*/  LDC R12, c[0x0][0x3a0] ;  /* 0x0000e800ff0c7b82 */ /* 0x000e220000000800 */
[----:B------:R-:W-:Y:S01]  /*17a0*/  IABS R6, UR5 ;  /* 0x0000000500067c13 */ /* 0x000fe20008000000 */
[--C-:B------:R-:W-:Y:S01]  /*17b0*/  IMAD.IADD R13, R10, 0x1, R11.reuse ;  /* 0x000000010a0d7824 */ /* 0x100fe200078e020b */
[----:B------:R-:W-:Y:S01]  /*17c0*/  MOV R16, RZ ;  /* 0x000000ff00107202 */ /* 0x000fe20000000f00 */
[----:B------:R-:W-:Y:S01]  /*17d0*/  IMAD.IADD R15, R9, 0x1, R11 ;  /* 0x00000001090f7824 */ /* 0x000fe200078e020b */
[C---:B------:R-:W-:Y:S01]  /*17e0*/  ISETP.NE.AND P1, PT, R11.reuse, R6, PT ;  /* 0x000000060b00720c */ /* 0x040fe20003f25270 */
[----:B------:R-:W-:Y:S01]  /*17f0*/  VIADD R11, R11, 0x1 ;  /* 0x000000010b0b7836 */ /* 0x000fe20000000000 */
[----:B0-----:R-:W-:-:S13]  /*1800*/  ISETP.GE.U32.AND P2, PT, R12, 0x10, PT ;  /* 0x000000100c00780c */ /* 0x001fda0003f46070 */
[----:B------:R-:W-:Y:S05]  /*1810*/  @!P2 BRA `(.L_x_161) ;  /* 0x0000000000f4a947 */ /* 0x000fea0003800000 */
[----:B------:R-:W0:Y:S01]  /*1820*/  S2R R7, SR_CgaCtaId ;  /* 0x0000000000077919 */ /* 0x000e220000008800 */
[----:B------:R-:W-:Y:S01]  /*1830*/  MOV R16, 0x400 ;  /* 0x0000040000107802 */ /* 0x000fe20000000f00 */
[----:B------:R-:W-:-:S03]  /*1840*/  IMAD.MOV.U32 R17, RZ, RZ, RZ ;  /* 0x000000ffff117224 */ /* 0x000fc600078e00ff */
[----:B0-----:R-:W-:-:S07]  /*1850*/  LEA R16, R7, R16, 0x18 ;  /* 0x0000001007107211 */ /* 0x001fce00078ec0ff */
.L_x_162:
[----:B------:R-:W0:Y:S01]  /*1860*/  LDC.64 R6, c[0x0][0x388] ;  /* 0x0000e200ff067b82 */ /* 0x000e220000000a00 */
[----:B------:R-:W-:-:S04]  /*1870*/  IMAD R19, R15, R12, R17 ;  /* 0x0000000c0f137224 */ /* 0x000fc800078e0211 */
[----:B0-----:R-:W-:-:S05]  /*1880*/  IMAD.WIDE R6, R19, 0x4, R6 ;  /* 0x0000000413067825 */ /* 0x001fca00078e0206 */
[----:B------:R-:W2:Y:S04]  /*1890*/  LDG.E R26, desc[UR8][R6.64] ;  /* 0x00000008061a7981 */ /* 0x000ea8000c1e1900 */
[----:B------:R-:W3:Y:S04]  /*18a0*/  LDG.E R24, desc[UR8][R6.64+0x4] ;  /* 0x0000040806187981 */ /* 0x000ee8000c1e1900 */
[----:B------:R-:W4:Y:S01]  /*18b0*/  LDG.E R19, desc[UR8][R6.64+0x8] ;  /* 0x0000080806137981 */ /* 0x000f22000c1e1900 */
[----:B------:R-:W-:-:S03]  /*18c0*/  IMAD R25, R13, R12, R17 ;  /* 0x0000000c0d197224 */ /* 0x000fc600078e0211 */
[----:B------:R-:W5:Y:S04]  /*18d0*/  LDG.E R23, desc[UR8][R6.64+0xc] ;  /* 0x00000c0806177981 */ /* 0x000f68000c1e1900 */
[----:B------:R-:W5:Y:S01]  /*18e0*/  LDG.E R21, desc[UR8][R6.64+0x10] ;  /* 0x0000100806157981 */ /* 0x000f62000c1e1900 */
[----:B------:R-:W-:-:S03]  /*18f0*/  LEA R18, R25, R16, 0x2 ;  /* 0x0000001019127211 */ /* 0x000fc600078e10ff */
[----:B------:R-:W5:Y:S04]  /*1900*/  LDG.E R22, desc[UR8][R6.64+0x14] ;  /* 0x0000140806167981 */ /* 0x000f68000c1e1900 */
[----:B------:R-:W2:Y:S04]  /*1910*/  LDS R25, [R18] ;  /* 0x0000000012197984 */ /* 0x000ea80000000800 */
[----:B------:R-:W5:Y:S04]  /*1920*/  LDG.E R20, desc[UR8][R6.64+0x18] ;  /* 0x0000180806147981 */ /* 0x000f68000c1e1900 */
[----:B------:R-:W-:Y:S04]  /*1930*/  LDS R27, [R18+0xc] ;  /* 0x00000c00121b7984 */ /* 0x000fe80000000800 */
[----:B------:R-:W-:Y:S01]  /*1940*/  LDS R28, [R18+0x2c] ;  /* 0x00002c00121c7984 */ /* 0x000fe20000000800 */
[----:B--2---:R-:W-:-:S03]  /*1950*/  FFMA R25, R25, R26, R14 ;  /* 0x0000001a19197223 */ /* 0x004fc6000000000e */
[----:B------:R-:W2:Y:S04]  /*1960*/  LDG.E R14, desc[UR8][R6.64+0x1c] ;  /* 0x00001c08060e7981 */ /* 0x000ea8000c1e1900 */
[----:B------:R-:W3:Y:S02]  /*1970*/  LDS R26, [R18+0x4] ;  /* 0x00000400121a7984 */ /* 0x000ee40000000800 */
[----:B---3--:R-:W-:Y:S02]  /*1980*/  FFMA R24, R26, R24, R25 ;  /* 0x000000181a187223 */ /* 0x008fe40000000019 */
[----:B------:R-:W4:Y:S04]  /*1990*/  LDS R25, [R18+0x8] ;  /* 0x0000080012197984 */ /* 0x000f280000000800 */
[----:B------:R-:W-:Y:S01]  /*19a0*/  LDS R26, [R18+0x14] ;  /* 0x00001400121a7984 */ /* 0x000fe20000000800 */
[----:B----4-:R-:W-:-:S03]  /*19b0*/  FFMA R24, R25, R19, R24 ;  /* 0x0000001319187223 */ /* 0x010fc60000000018 */
[----:B------:R-:W3:Y:S04]  /*19c0*/  LDG.E R19, desc[UR8][R6.64+0x20] ;  /* 0x0000200806137981 */ /* 0x000ee8000c1e1900 */
[----:B------:R-:W0:Y:S01]  /*19d0*/  LDS R25, [R18+0x10] ;  /* 0x0000100012197984 */ /* 0x000e220000000800 */
[----:B-----5:R-:W-:-:S03]  /*19e0*/  FFMA R24, R27, R23, R24 ;  /* 0x000000171b187223 */ /* 0x020fc60000000018 */
[----:B------:R-:W4:Y:S04]  /*19f0*/  LDG.E R23, desc[UR8][R6.64+0x24] ;  /* 0x0000240806177981 */ /* 0x000f28000c1e1900 */
[----:B------:R-:W-:Y:S01]  /*1a00*/  LDS R27, [R18+0x20] ;  /* 0x00002000121b7984 */ /* 0x000fe20000000800 */
[----:B0-----:R-:W-:-:S03]  /*1a10*/  FFMA R25, R25, R21, R24 ;  /* 0x0000001519197223 */ /* 0x001fc60000000018 */
[----:B------:R-:W0:Y:S04]  /*1a20*/  LDS R24, [R18+0x18] ;  /* 0x0000180012187984 */ /* 0x000e280000000800 */
[----:B------:R-:W5:Y:S01]  /*1a30*/  LDG.E R21, desc[UR8][R6.64+0x28] ;  /* 0x0000280806157981 */ /* 0x000f62000c1e1900 */
[----:B------:R-:W-:-:S03]  /*1a40*/  FFMA R25, R26, R22, R25 ;  /* 0x000000161a197223 */ /* 0x000fc60000000019 */
[----:B------:R-:W2:Y:S04]  /*1a50*/  LDS R26, [R18+0x1c] ;  /* 0x00001c00121a7984 */ /* 0x000ea80000000800 */
[----:B------:R-:W5:Y:S01]  /*1a60*/  LDG.E R22, desc[UR8][R6.64+0x2c] ;  /* 0x00002c0806167981 */ /* 0x000f62000c1e1900 */
[----:B0-----:R-:W-:-:S03]  /*1a70*/  FFMA R25, R24, R20, R25 ;  /* 0x0000001418197223 */ /* 0x001fc60000000019 */
[----:B------:R-:W5:Y:S04]  /*1a80*/  LDG.E R24, desc[UR8][R6.64+0x30] ;  /* 0x0000300806187981 */ /* 0x000f68000c1e1900 */
[----:B------:R-:W5:Y:S01]  /*1a90*/  LDG.E R20, desc[UR8][R6.64+0x34] ;  /* 0x0000340806147981 */ /* 0x000f62000c1e1900 */
[----:B--2---:R-:W-:-:S03]  /*1aa0*/  FFMA R26, R26, R14, R25 ;  /* 0x0000000e1a1a7223 */ /* 0x004fc60000000019 */
[----:B------:R-:W2:Y:S04]  /*1ab0*/  LDG.E R14, desc[UR8][R6.64+0x38] ;  /* 0x00003808060e7981 */ /* 0x000ea8000c1e1900 */
[----:B------:R0:W2:Y:S04]  /*1ac0*/  LDG.E R25, desc[UR8][R6.64+0x3c] ;  /* 0x00003c0806197981 */ /* 0x0000a8000c1e1900 */
[----:B0-----:R-:W-:Y:S01]  /*1ad0*/  LDS R7, [R18+0x3c] ;  /* 0x00003c0012077984 */ /* 0x001fe20000000800 */
[----:B---3--:R-:W-:-:S03]  /*1ae0*/  FFMA R26, R27, R19, R26 ;  /* 0x000000131b1a7223 */ /* 0x008fc6000000001a */
[----:B------:R-:W4:Y:S04]  /*1af0*/  LDS R19, [R18+0x24] ;  /* 0x0000240012137984 */ /* 0x000f280000000800 */
[----:B------:R-:W5:Y:S01]  /*1b00*/  LDS R27, [R18+0x28] ;  /* 0x00002800121b7984 */ /* 0x000f620000000800 */
[----:B------:R-:W-:Y:S02]  /*1b10*/  VIADD R17, R17, 0x10 ;  /* 0x0000001011117836 */ /* 0x000fe40000000000 */
[----:B----4-:R-:W-:Y:S02]  /*1b20*/  FFMA R26, R19, R23, R26 ;  /* 0x00000017131a7223 */ /* 0x010fe4000000001a */
[----:B------:R-:W0:Y:S04]  /*1b30*/  LDS R19, [R18+0x30] ;  /* 0x0000300012137984 */ /* 0x000e280000000800 */
[----:B------:R-:W-:Y:S01]  /*1b40*/  LDS R23, [R18+0x38] ;  /* 0x0000380012177984 */ /* 0x000fe20000000800 */
[----:B-----5:R-:W-:-:S03]  /*1b50*/  FFMA R21, R27, R21, R26 ;  /* 0x000000151b157223 */ /* 0x020fc6000000001a */
[----:B------:R-:W1:Y:S01]  /*1b60*/  LDS R26, [R18+0x34] ;  /* 0x00003400121a7984 */ /* 0x000e620000000800 */
[----:B------:R-:W-:Y:S01]  /*1b70*/  ISETP.NE.AND P2, PT, R17, UR13, PT ;  /* 0x0000000d11007c0c */ /* 0x000fe2000bf45270 */
[----:B------:R-:W-:-:S04]  /*1b80*/  FFMA R22, R28, R22, R21 ;  /* 0x000000161c167223 */ /* 0x000fc80000000015 */
[----:B0-----:R-:W-:-:S04]  /*1b90*/  FFMA R19, R19, R24, R22 ;  /* 0x0000001813137223 */ /* 0x001fc80000000016 */
[----:B-1----:R-:W-:-:S04]  /*1ba0*/  FFMA R19, R26, R20, R19 ;  /* 0x000000141a137223 */ /* 0x002fc80000000013 */
[----:B--2---:R-:W-:-:S04]  /*1bb0*/  FFMA R14, R23, R14, R19 ;  /* 0x0000000e170e7223 */ /* 0x004fc80000000013 */
[----:B------:R-:W-:Y:S01]  /*1bc0*/  FFMA R14, R7, R25, R14 ;  /* 0x00000019070e7223 */ /* 0x000fe2000000000e */
[----:B------:R-:W-:Y:S06]  /*1bd0*/  @P2 BRA `(.L_x_162) ;  /* 0xfffffffc00202947 */ /* 0x000fec000383ffff */
[----:B------:R-:W-:-:S07]  /*1be0*/  IMAD.U32 R16, RZ, RZ, UR13 ;  /* 0x0000000dff107e24 */ /* 0x000fce000f8e00ff */
.L_x_161:
[----:B------:R-:W-:-:S09]  /*1bf0*/  UISETP.NE.AND UP0, UPT, UR11, URZ, UPT ;  /* 0x000000ff0b00728c */ /* 0x000fd2000bf05270 */
[----:B------:R-:W-:Y:S05]  /*1c00*/  BRA.U !UP0, `(.L_x_163) ;  /* 0x0000000508547547 */ /* 0x000fea000b800000 */
[----:B------:R-:W-:Y:S02]  /*1c10*/  UIADD3 UR10, UPT, UPT, UR11, -0x1, URZ ;  /* 0xffffffff0b0a7890 */ /* 0x000fe4000fffe0ff */
[----:B------:R-:W-:Y:S02]  /*1c20*/  UISETP.NE.AND UP1, UPT, UR12, URZ, UPT ;  /* 0x000000ff0c00728c */ /* 0x000fe4000bf25270 */
[----:B------:R-:W-:-:S09]  /*1c30*/  UISETP.GE.U32.AND UP0, UPT, UR10, 0x7, UPT ;  /* 0x000000070a00788c */ /* 0x000fd2000bf06070 */
[----:B------:R-:W-:Y:S05]  /*1c40*/  BRA.U !UP0, `(.L_x_164) ;  /* 0x0000000108847547 */ /* 0x000fea000b800000 */
[----:B------:R-:W0:Y:S01]  /*1c50*/  LDC.64 R6, c[0x0][0x388] ;  /* 0x0000e200ff067b82 */ /* 0x000e220000000a00 */
[----:B------:R-:W-:-:S04]  /*1c60*/  IMAD R17, R15, R12, R16 ;  /* 0x0000000c0f117224 */ /* 0x000fc800078e0210 */
[----:B0-----:R-:W-:-:S05]  /*1c70*/  IMAD.WIDE R6, R17, 0x4, R6 ;  /* 0x0000000411067825 */ /* 0x001fca00078e0206 */
[----:B------:R-:W2:Y:S04]  /*1c80*/  LDG.E R25, desc[UR8][R6.64] ;  /* 0x0000000806197981 */ /* 0x000ea8000c1e1900 */
[----:B------:R-:W3:Y:S04]  /*1c90*/  LDG.E R22, desc[UR8][R6.64+0x4] ;  /* 0x0000040806167981 */ /* 0x000ee8000c1e1900 */
[----:B------:R-:W4:Y:S04]  /*1ca0*/  LDG.E R20, desc[UR8][R6.64+0x8] ;  /* 0x0000080806147981 */ /* 0x000f28000c1e1900 */
[----:B------:R-:W5:Y:S04]  /*1cb0*/  LDG.E R17, desc[UR8][R6.64+0xc] ;  /* 0x00000c0806117981 */ /* 0x000f68000c1e1900 */
[----:B------:R-:W5:Y:S04]  /*1cc0*/  LDG.E R21, desc[UR8][R6.64+0x10] ;  /* 0x0000100806157981 */ /* 0x000f68000c1e1900 */
[----:B------:R-:W5:Y:S04]  /*1cd0*/  LDG.E R19, desc[UR8][R6.64+0x14] ;  /* 0x0000140806137981 */ /* 0x000f68000c1e1900 */
[----:B------:R-:W5:Y:S04]  /*1ce0*/  LDG.E R18, desc[UR8][R6.64+0x18] ;  /* 0x0000180806127981 */ /* 0x000f68000c1e1900 */
[----:B------:R0:W5:Y:S01]  /*1cf0*/  LDG.E R23, desc[UR8][R6.64+0x1c] ;  /* 0x00001c0806177981 */ /* 0x000162000c1e1900 */
[----:B------:R-:W-:Y:S01]  /*1d00*/  MOV R26, 0x400 ;  /* 0x00000400001a7802 */ /* 0x000fe20000000f00 */
[----:B------:R-:W-:Y:S01]  /*1d10*/  IMAD R24, R13, R12, R16 ;  /* 0x0000000c0d187224 */ /* 0x000fe200078e0210 */
[----:B------:R-:W1:Y:S01]  /*1d20*/  S2R R27, SR_CgaCtaId ;  /* 0x00000000001b7919 */ /* 0x000e620000008800 */
[----:B------:R-:W-:Y:S01]  /*1d30*/  VIADD R16, R16, 0x8 ;  /* 0x0000000810107836 */ /* 0x000fe20000000000 */
[----:B-1----:R-:W-:-:S04]  /*1d40*/  LEA R27, R27, R26, 0x18 ;  /* 0x0000001a1b1b7211 */ /* 0x002fc800078ec0ff */
[----:B------:R-:W-:-:S05]  /*1d50*/  LEA R24, R24, R27, 0x2 ;  /* 0x0000001b18187211 */ /* 0x000fca00078e10ff */
[----:B------:R-:W2:Y:S04]  /*1d60*/  LDS R27, [R24] ;  /* 0x00000000181b7984 */ /* 0x000ea80000000800 */
[----:B------:R-:W3:Y:S04]  /*1d70*/  LDS R26, [R24+0x4] ;  /* 0x00000400181a7984 */ /* 0x000ee80000000800 */
[----:B------:R-:W4:Y:S04]  /*1d80*/  LDS R28, [R24+0x8] ;  /* 0x00000800181c7984 */ /* 0x000f280000000800 */
[----:B0-----:R-:W-:Y:S04]  /*1d90*/  LDS R7, [R24+0x10] ;  /* 0x0000100018077984 */ /* 0x001fe80000000800 */
[----:B------:R-:W-:Y:S01]  /*1da0*/  LDS R6, [R24+0x14] ;  /* 0x0000140018067984 */ /* 0x000fe20000000800 */
[----:B--2---:R-:W-:-:S03]  /*1db0*/  FFMA R25, R27, R25, R14 ;  /* 0x000000191b197223 */ /* 0x004fc6000000000e */
[----:B------:R-:W5:Y:S01]  /*1dc0*/  LDS R14, [R24+0xc] ;  /* 0x00000c00180e7984 */ /* 0x000f620000000800 */
[----:B---3--:R-:W-:-:S03]  /*1dd0*/  FFMA R25, R26, R22, R25 ;  /* 0x000000161a197223 */ /* 0x008fc60000000019 */
[----:B------:R-:W-:Y:S01]  /*1de0*/  LDS R27, [R24+0x1c] ;  /* 0x00001c00181b7984 */ /* 0x000fe20000000800 */
[----:B----4-:R-:W-:-:S03]  /*1df0*/  FFMA R25, R28, R20, R25 ;  /* 0x000000141c197223 */ /* 0x010fc60000000019 */
[----:B------:R-:W0:Y:S01]  /*1e00*/  LDS R20, [R24+0x18] ;  /* 0x0000180018147984 */ /* 0x000e220000000800 */
[----:B-----5:R-:W-:-:S04]  /*1e10*/  FFMA R14, R14, R17, R25 ;  /* 0x000000110e0e7223 */ /* 0x020fc80000000019 */
[----:B------:R-:W-:-:S04]  /*1e20*/  FFMA R7, R7, R21, R14 ;  /* 0x0000001507077223 */ /* 0x000fc8000000000e */
[----:B------:R-:W-:-:S04]  /*1e30*/  FFMA R7, R6, R19, R7 ;  /* 0x0000001306077223 */ /* 0x000fc80000000007 */
[----:B0-----:R-:W-:-:S04]  /*1e40*/  FFMA R18, R20, R18, R7 ;  /* 0x0000001214127223 */ /* 0x001fc80000000007 */
[----:B------:R-:W-:-:S07]  /*1e50*/  FFMA R14, R27, R23, R18 ;  /* 0x000000171b0e7223 */ /* 0x000fce0000000012 */
.L_x_164:
        /* <DEDUP_REMOVED lines=11> */
[----:B------:R-:W5:Y:S01]  /*1f10*/  LDG.E R18, desc[UR8][R6.64+0xc] ;  /* 0x00000c0806127981 */ /* 0x000f62000c1e1900 */
[----:B------:R-:W-:Y:S01]  /*1f20*/  MOV R21, 0x400 ;  /* 0x0000040000157802 */ /* 0x000fe20000000f00 */
[----:B------:R-:W-:Y:S01]  /*1f30*/  IMAD R20, R13, R12, R16 ;  /* 0x0000000c0d147224 */ /* 0x000fe200078e0210 */
[----:B------:R-:W-:Y:S01]  /*1f40*/  IADD3 R16, PT, PT, R16, 0x4, RZ ;  /* 0x0000000410107810 */ /* 0x000fe20007ffe0ff */
[----:B------:R-:W0:Y:S02]  /*1f50*/  S2R R22, SR_CgaCtaId ;  /* 0x0000000000167919 */ /* 0x000e240000008800 */
[----:B0-----:R-:W-:-:S05]  /*1f60*/  LEA R21, R22, R21, 0x18 ;  /* 0x0000001516157211 */ /* 0x001fca00078ec0ff */
[----:B------:R-:W-:-:S05]  /*1f70*/  IMAD R20, R20, 0x4, R21 ;  /* 0x0000000414147824 */ /* 0x000fca00078e0215 */
[----:B------:R-:W2:Y:S04]  /*1f80*/  LDS R21, [R20] ;  /* 0x0000000014157984 */ /* 0x000ea80000000800 */
[----:B------:R-:W3:Y:S04]  /*1f90*/  LDS R25, [R20+0x4] ;  /* 0x0000040014197984 */ /* 0x000ee80000000800 */
[----:B------:R-:W4:Y:S04]  /*1fa0*/  LDS R27, [R20+0x8] ;  /* 0x00000800141b7984 */ /* 0x000f280000000800 */
[----:B------:R-:W5:Y:S01]  /*1fb0*/  LDS R22, [R20+0xc] ;  /* 0x00000c0014167984 */ /* 0x000f620000000800 */
[----:B--2---:R-:W-:-:S04]  /*1fc0*/  FFMA R14, R21, R23, R14 ;  /* 0x00000017150e7223 */ /* 0x004fc8000000000e */
[----:B---3--:R-:W-:-:S04]  /*1fd0*/  FFMA R14, R25, R19, R14 ;  /* 0x00000013190e7223 */ /* 0x008fc8000000000e */
[----:B----4-:R-:W-:-:S04]  /*1fe0*/  FFMA R17, R27, R17, R14 ;  /* 0x000000111b117223 */ /* 0x010fc8000000000e */
[----:B-----5:R-:W-:-:S07]  /*1ff0*/  FFMA R14, R22, R18, R17 ;  /* 0x00000012160e7223 */ /* 0x020fce0000000011 */
.L_x_165:
[----:B------:R-:W-:Y:S05]  /*2000*/  BRA.U !UP1, `(.L_x_163) ;  /* 0x0000000109547547 */ /* 0x000fea000b800000 */
[----:B------:R-:W0:Y:S01]  /*2010*/  LDC.64 R6, c[0x0][0x388] ;  /* 0x0000e200ff067b82 */ /* 0x000e220000000a00 */
[----:B------:R-:W-:-:S04]  /*2020*/  IMAD R15, R15, R12, R16 ;  /* 0x0000000c0f0f7224 */ /* 0x000fc800078e0210 */
[----:B0-----:R-:W-:-:S05]  /*2030*/  IMAD.WIDE R6, R15, 0x4, R6 ;  /* 0x000000040f067825 */ /* 0x001fca00078e0206 */
[----:B------:R-:W2:Y:S01]  /*2040*/  LDG.E R15, desc[UR8][R6.64] ;  /* 0x00000008060f7981 */ /* 0x000ea2000c1e1900 */
[----:B------:R-:W-:Y:S01]  /*2050*/  MOV R17, 0x400 ;  /* 0x0000040000117802 */ /* 0x000fe20000000f00 */
[----:B------:R-:W-:Y:S01]  /*2060*/  IMAD R12, R13, R12, R16 ;  /* 0x0000000c0d0c7224 */ /* 0x000fe200078e0210 */
[----:B------:R-:W-:Y:S01]  /*2070*/  UISETP.NE.AND UP0, UPT, UR4, 0x1, UPT ;  /* 0x000000010400788c */ /* 0x000fe2000bf05270 */
[----:B------:R-:W0:Y:S02]  /*2080*/  S2R R18, SR_CgaCtaId ;  /* 0x0000000000127919 */ /* 0x000e240000008800 */
[----:B0-----:R-:W-:-:S05]  /*2090*/  LEA R17, R18, R17, 0x18 ;  /* 0x0000001112117211 */ /* 0x001fca00078ec0ff */
[----:B------:R-:W-:-:S05]  /*20a0*/  IMAD R17, R12, 0x4, R17 ;  /* 0x000000040c117824 */ /* 0x000fca00078e0211 */
[----:B------:R-:W2:Y:S02]  /*20b0*/  LDS R13, [R17] ;  /* 0x00000000110d7984 */ /* 0x000ea40000000800 */
[----:B--2---:R-:W-:Y:S01]  /*20c0*/  FFMA R14, R13, R15, R14 ;  /* 0x0000000f0d0e7223 */ /* 0x004fe2000000000e */
[----:B------:R-:W-:Y:S06]  /*20d0*/  BRA.U !UP0, `(.L_x_163) ;  /* 0x0000000108207547 */ /* 0x000fec000b800000 */
[----:B------:R-:W-:Y:S01]  /*20e0*/  UISETP.NE.AND UP0, UPT, UR4, 0x2, UPT ;  /* 0x000000020400788c */ /* 0x000fe2000bf05270 */
[----:B------:R-:W2:Y:S04]  /*20f0*/  LDG.E R12, desc[UR8][R6.64+0x4] ;  /* 0x00000408060c7981 */ /* 0x000ea8000c1e1900 */
[----:B------:R-:W2:Y:S01]  /*2100*/  LDS R13, [R17+0x4] ;  /* 0x00000400110d7984 */ /* 0x000ea20000000800 */
[----:B------:R-:W-:-:S13]  /*2110*/  PLOP3.LUT P2, PT, PT, PT, UP0, 0x80, 0x8 ;  /* 0x000000000008781c */ /* 0x000fda0003f4f008 */
[----:B------:R-:W3:Y:S04]  /*2120*/  @P2 LDG.E R16, desc[UR8][R6.64+0x8] ;  /* 0x0000080806102981 */ /* 0x000ee8000c1e1900 */
[----:B------:R-:W3:Y:S01]  /*2130*/  @P2 LDS R15, [R17+0x8] ;  /* 0x00000800110f2984 */ /* 0x000ee20000000800 */
[----:B--2---:R-:W-:-:S04]  /*2140*/  FFMA R14, R13, R12, R14 ;  /* 0x0000000c0d0e7223 */ /* 0x004fc8000000000e */
[----:B---3--:R-:W-:-:S07]  /*2150*/  @P2 FFMA R14, R15, R16, R14 ;  /* 0x000000100f0e2223 */ /* 0x008fce000000000e */
.L_x_163:
[----:B------:R-:W-:Y:S05]  /*2160*/  @P1 BRA `(.L_x_166) ;  /* 0xfffffff400881947 */ /* 0x000fea000383ffff */
[----:B------:R-:W-:Y:S05]  /*2170*/  @P0 BRA `(.L_x_167) ;  /* 0xfffffff400300947 */ /* 0x000fea000383ffff */
[----:B------:R-:W0:Y:S01]  /*2180*/  F2F.F64.F32 R14, R14 ;  /* 0x0000000e000e7310 */ /* 0x000e220000201800 */
[----:B------:R-:W-:Y:S01]  /*2190*/  IMAD.MOV.U32 R8, RZ, RZ, RZ ;  /* 0x000000ffff087224 */ /* 0x000fe200078e00ff */
[----:B------:R-:W1:Y:S01]  /*21a0*/  LDC.64 R6, c[0x0][0x380] ;  /* 0x0000e000ff067b82 */ /* 0x000e620000000a00 */
[----:B------:R-:W2:Y:S01]  /*21b0*/  LDCU UR10, c[0x0][0x3a8] ;  /* 0x00007500ff0a77ac */ /* 0x000ea20008000800 */
[----:B------:R-:W-:Y:S01]  /*21c0*/  IADD3 R10, PT, PT, R0, R3, RZ ;  /* 0x00000003000a7210 */ /* 0x000fe20007ffe0ff */
[----:B0-----:R-:W-:Y:S01]  /*21d0*/  DSETP.MAX.AND P0, P1, RZ, R14, PT ;  /* 0x0000000eff00722a */ /* 0x001fe2000390f000 */
[----:B------:R-:W-:Y:S01]  /*21e0*/  MOV R11, R15 ;  /* 0x0000000f000b7202 */ /* 0x000fe20000000f00 */
[----:B------:R-:W-:-:S04]  /*21f0*/  IMAD.MOV.U32 R9, RZ, RZ, R14 ;  /* 0x000000ffff097224 */ /* 0x000fc800078e000e */
[C---:B------:R-:W-:Y:S02]  /*2200*/  FSEL R13, R8.reuse, R11, P0 ;  /* 0x0000000b080d7208 */ /* 0x040fe40000000000 */
[----:B------:R-:W-:-:S06]  /*2210*/  SEL R8, R8, R9, P0 ;  /* 0x0000000908087207 */ /* 0x000fcc0000000000 */
[----:B------:R-:W-:Y:S01]  /*2220*/  @P1 LOP3.LUT R13, R11, 0x80000, RZ, 0xfc, !PT ;  /* 0x000800000b0d1812 */ /* 0x000fe200078efcff */
[----:B--2---:R-:W-:Y:S02]  /*2230*/  IMAD R11, R10, UR10, R5 ;  /* 0x0000000a0a0b7c24 */ /* 0x004fe4000f8e0205 */
[----:B------:R-:W-:Y:S02]  /*2240*/  VIADD R5, R5, 0x1 ;  /* 0x0000000105057836 */ /* 0x000fe40000000000 */
[----:B------:R-:W-:Y:S02]  /*2250*/  IMAD.MOV.U32 R9, RZ, RZ, R13 ;  /* 0x000000ffff097224 */ /* 0x000fe400078e000d */
[----:B-1----:R-:W-:Y:S01]  /*2260*/  IMAD.WIDE R6, R11, 0x4, R6 ;  /* 0x000000040b067825 */ /* 0x002fe200078e0206 */
[----:B------:R-:W-:-:S03]  /*2270*/  ISETP.NE.AND P0, PT, R5, UR10, PT ;  /* 0x0000000a05007c0c */ /* 0x000fc6000bf05270 */
[----:B------:R-:W0:Y:S02]  /*2280*/  F2F.F32.F64 R9, R8 ;  /* 0x0000000800097310 */ /* 0x000e240000301000 */
[----:B0-----:R0:W-:Y:S08]  /*2290*/  STG.E desc[UR8][R6.64], R9 ;  /* 0x0000000906007986 */ /* 0x0011f0000c101908 */
[----:B------:R-:W-:Y:S05]  /*22a0*/  @P0 BRA `(.L_x_168) ;  /* 0xfffffff000d80947 */ /* 0x000fea000383ffff */
[----:B------:R-:W1:Y:S01]  /*22b0*/  LDCU UR10, c[0x0][0x364] ;  /* 0x00006c80ff0a77ac */ /* 0x000e620008000800 */
[----:B0-----:R-:W1:Y:S02]  /*22c0*/  LDC R6, c[0x0][0x374] ;  /* 0x0000dd00ff067b82 */ /* 0x001e640000000800 */
[----:B-1----:R-:W-:-:S05]  /*22d0*/  IMAD R3, R6, UR10, R3 ;  /* 0x0000000a06037c24 */ /* 0x002fca000f8e0203 */
[----:B------:R-:W-:-:S13]  /*22e0*/  ISETP.GE.AND P0, PT, R3, UR7, PT ;  /* 0x0000000703007c0c */ /* 0x000fda000bf06270 */
[----:B------:R-:W-:Y:S05]  /*22f0*/  @!P0 BRA `(.L_x_169) ;  /* 0xfffffff000c08947 */ /* 0x000fea000383ffff */
.L_x_160:
[----:B------:R-:W-:Y:S05]  /*2300*/  BSYNC.RECONVERGENT B0 ;  /* 0x0000000000007941 */ /* 0x000fea0003800200 */
.L_x_159:
[----:B------:R-:W0:Y:S01]  /*2310*/  LDCU UR10, c[0x0][0x360] ;  /* 0x00006c00ff0a77ac */ /* 0x000e220008000800 */
[----:B------:R-:W0:Y:S02]  /*2320*/  LDC R3, c[0x0][0x370] ;  /* 0x0000dc00ff037b82 */ /* 0x000e240000000800 */
[----:B0-----:R-:W-:-:S05]  /*2330*/  IMAD R2, R3, UR10, R2 ;  /* 0x0000000a03027c24 */ /* 0x001fca000f8e0202 */
[----:B------:R-:W-:-:S13]  /*2340*/  ISETP.GE.AND P0, PT, R2, UR6, PT ;  /* 0x0000000602007c0c */ /* 0x000fda000bf06270 */
[----:B------:R-:W-:Y:S05]  /*2350*/  @!P0 BRA `(.L_x_170) ;  /* 0xfffffff000288947 */ /* 0x000fea000383ffff */
[----:B------:R-:W-:Y:S05]  /*2360*/  EXIT ;  /* 0x000000000000794d */ /* 0x000fea0003800000 */
.L_x_158:
[----:B------:R-:W0:Y:S02]  /*2370*/  LDC R5, c[0x0][0x3a8] ;  /* 0x0000ea00ff057b82 */ /* 0x000e240000000800 */
[C---:B0-----:R-:W-:Y:S02]  /*2380*/  LOP3.LUT R12, R5.reuse, 0x7, RZ, 0xc0, !PT ;  /* 0x00000007050c7812 */ /* 0x041fe400078ec0ff */
[C---:B--2---:R-:W-:Y:S02]  /*2390*/  LOP3.LUT R13, R5.reuse, 0x3, RZ, 0xc0, !PT ;  /* 0x00000003050d7812 */ /* 0x044fe400078ec0ff */
[----:B------:R-:W-:Y:S01]  /*23a0*/  LOP3.LUT R5, R5, 0x7ffffff8, RZ, 0xc0, !PT ;  /* 0x7ffffff805057812 */ /* 0x000fe200078ec0ff */
[----:B------:R-:W-:-:S05]  /*23b0*/  VIADD R6, R12, 0xffffffff ;  /* 0xffffffff0c067836 */ /* 0x000fca0000000000 */
[----:B------:R-:W-:-:S13]  /*23c0*/  ISETP.GE.U32.AND P0, PT, R6, 0x3, PT ;  /* 0x000000030600780c */ /* 0x000fda0003f06070 */
.L_x_178:
[----:B------:R-:W-:Y:S01]  /*23d0*/  ISETP.GE.AND P1, PT, R4, UR7, PT ;  /* 0x0000000704007c0c */ /* 0x000fe2000bf26270 */
[----:B------:R-:W-:-:S12]  /*23e0*/  BSSY.RECONVERGENT B0, `(.L_x_171) ;  /* 0x000004f000007945 */ /* 0x000fd80003800200 */
[----:B012---:R-:W-:Y:S05]  /*23f0*/  @P1 BRA `(.L_x_172) ;  /* 0x0000000400341947 */ /* 0x007fea0003800000 */
        /* <DEDUP_REMOVED lines=11> */
[----:B------:R-:W0:Y:S02]  /*24b0*/  F2I.FTZ.U32.TRUNC.NTZ R7, R11 ;  /* 0x0000000b00077305 */ /* 0x000e24000021f000 */
[----:B0-----:R-:W-:-:S04]  /*24c0*/  IMAD.MOV R15, RZ, RZ, -R7 ;  /* 0x000000ffff0f7224 */ /* 0x001fc800078e0a07 */
        /* <DEDUP_REMOVED lines=10> */
[----:B------:R-:W-:Y:S02]  /*2570*/  ISETP.GE.U32.AND P2, PT, R7, R14, PT ;  /* 0x0000000e0700720c */ /* 0x000fe40003f46070 */
[----:B------:R-:W-:-:S11]  /*2580*/  MOV R7, R4 ;  /* 0x0000000400077202 */ /* 0x000fd60000000f00 */
[----:B------:R-:W-:-:S04]  /*2590*/  @P2 VIADD R6, R6, 0x1 ;  /* 0x0000000106062836 */ /* 0x000fc80000000000 */
[----:B------:R-:W-:Y:S01]  /*25a0*/  @!P1 IMAD.MOV R6, RZ, RZ, -R6 ;  /* 0x000000ffff069224 */ /* 0x000fe200078e0a06 */
[----:B------:R-:W-:-:S07]  /*25b0*/  @!P3 LOP3.LUT R6, RZ, R9, RZ, 0x33, !PT ;  /* 0x00000009ff06b212 */ /* 0x000fce00078e33ff */
.L_x_177:
[----:B0-----:R-:W0:Y:S01]  /*25c0*/  LDC R16, c[0x0][0x3a8] ;  /* 0x0000ea00ff107b82 */ /* 0x001e220000000800 */
[----:B------:R-:W-:Y:S01]  /*25d0*/  IMAD.IADD R15, R6, 0x1, R7 ;  /* 0x00000001060f7824 */ /* 0x000fe200078e0207 */
[----:B------:R-:W-:Y:S01]  /*25e0*/  IADD3 R7, PT, PT, R0, R7, RZ ;  /* 0x0000000700077210 */ /* 0x000fe20007ffe0ff */
[----:B------:R-:W-:-:S03]  /*25f0*/  IMAD.MOV.U32 R14, RZ, RZ, RZ ;  /* 0x000000ffff0e7224 */ /* 0x000fc600078e00ff */
[----:B------:R-:W-:Y:S02]  /*2600*/  ISETP.GE.AND P1, PT, R7, UR7, PT ;  /* 0x0000000707007c0c */ /* 0x000fe4000bf26270 */
[----:B0-----:R-:W-:-:S13]  /*2610*/  ISETP.GE.U32.AND P2, PT, R16, 0x8, PT ;  /* 0x000000081000780c */ /* 0x001fda0003f46070 */
[----:B-12---:R-:W-:Y:S05]  /*2620*/  @!P2 BRA `(.L_x_173) ;  /* 0x000000000040a947 */ /* 0x006fea0003800000 */
[----:B------:R-:W0:Y:S01]  /*2630*/  LDC.64 R8, c[0x0][0x380] ;  /* 0x0000e000ff087b82 */ /* 0x000e220000000a00 */
[----:B------:R-:W-:-:S07]  /*2640*/  HFMA2 R14, -RZ, RZ, 0, 0 ;  /* 0x00000000ff0e7431 */ /* 0x000fce00000001ff */
.L_x_174:
[----:B-1----:R-:W-:Y:S02]  /*2650*/  IMAD R11, R15, R16, R14 ;  /* 0x000000100f0b7224 */ /* 0x002fe400078e020e */
[----:B------:R-:W-:Y:S02]  /*2660*/  VIADD R14, R14, 0x8 ;  /* 0x000000080e0e7836 */ /* 0x000fe40000000000 */
[----:B0-----:R-:W-:-:S03]  /*2670*/  IMAD.WIDE R10, R11, 0x4, R8 ;  /* 0x000000040b0a7825 */ /* 0x001fc600078e0208 */
[----:B------:R-:W-:Y:S02]  /*2680*/  ISETP.NE.AND P2, PT, R14, R5, PT ;  /* 0x000000050e00720c */ /* 0x000fe40003f45270 */
        /* <DEDUP_REMOVED lines=9> */
[----:B------:R-:W-:-:S07]  /*2720*/  MOV R14, R5 ;  /* 0x00000005000e7202 */ /* 0x000fce0000000f00 */
.L_x_173:
[----:B------:R-:W-:-:S13]  /*2730*/  ISETP.NE.AND P2, PT, R12, RZ, PT ;  /* 0x000000ff0c00720c */ /* 0x000fda0003f45270 */
[----:B------:R-:W-:Y:S05]  /*2740*/  @!P2 BRA `(.L_x_175) ;  /* 0x00000000005ca947 */ /* 0x000fea0003800000 */
[----:B------:R-:W-:Y:S01]  /*2750*/  ISETP.NE.AND P2, PT, R13, RZ, PT ;  /* 0x000000ff0d00720c */ /* 0x000fe20003f45270 */
[----:B------:R-:W-:-:S12]  /*2760*/  @!P0 BRA `(.L_x_176) ;  /* 0x0000000000208947 */ /* 0x000fd80003800000 */
[----:B------:R-:W0:Y:S01]  /*2770*/  LDC.64 R8, c[0x0][0x380] ;  /* 0x0000e000ff087b82 */ /* 0x000e220000000a00 */
[----:B-1----:R-:W-:Y:S02]  /*2780*/  IMAD R11, R15, R16, R14 ;  /* 0x000000100f0b7224 */ /* 0x002fe400078e020e */
[----:B------:R-:W-:Y:S02]  /*2790*/  VIADD R14, R14, 0x4 ;  /* 0x000000040e0e7836 */ /* 0x000fe40000000000 */
[----:B0-----:R-:W-:-:S05]  /*27a0*/  IMAD.WIDE R8, R11, 0x4, R8 ;  /* 0x000000040b087825 */ /* 0x001fca00078e0208 */
[----:B------:R0:W-:Y:S04]  /*27b0*/  STG.E desc[UR8][R8.64], RZ ;  /* 0x000000ff08007986 */ /* 0x0001e8000c101908 */
[----:B------:R0:W-:Y:S04]  /*27c0*/  STG.E desc[UR8][R8.64+0x4], RZ ;  /* 0x000004ff08007986 */ /* 0x0001e8000c101908 */
[----:B------:R0:W-:Y:S04]  /*27d0*/  STG.E desc[UR8][R8.64+0x8], RZ ;  /* 0x000008ff08007986 */ /* 0x0001e8000c101908 */
[----:B------:R0:W-:Y:S02]  /*27e0*/  STG.E desc[UR8][R8.64+0xc], RZ ;  /* 0x00000cff08007986 */ /* 0x0001e4000c101908 */
.L_x_176:
[----:B------:R-:W-:Y:S05]  /*27f0*/  @!P2 BRA `(.L_x_175) ;  /* 0x000000000030a947 */ /* 0x000fea0003800000 */
[----:B------:R-:W-:Y:S02]  /*2800*/  ISETP.NE.AND P2, PT, R13, 0x1, PT ;  /* 0x000000010d00780c */ /* 0x000fe40003f45270 */
[----:B------:R-:W-:-:S11]  /*2810*/  LOP3.LUT P3, RZ, R16, 0x1, RZ, 0xc0, !PT ;  /* 0x0000000110ff7812 */ /* 0x000fd6000786c0ff */
[----:B-1----:R-:W1:Y:S01]  /*2820*/  @P2 LDC.64 R10, c[0x0][0x380] ;  /* 0x0000e000ff0a2b82 */ /* 0x002e620000000a00 */
[----:B------:R-:W-:Y:S01]  /*2830*/  @P2 IMAD R17, R15, R16, R14 ;  /* 0x000000100f112224 */ /* 0x000fe200078e020e */
[----:B------:R-:W-:-:S05]  /*2840*/  @P2 IADD3 R14, PT, PT, R14, 0x2, RZ ;  /* 0x000000020e0e2810 */ /* 0x000fca0007ffe0ff */
[----:B------:R-:W-:Y:S01]  /*2850*/  @P3 IMAD R15, R15, R16, R14 ;  /* 0x000000100f0f3224 */ /* 0x000fe200078e020e */
[----:B0-----:R-:W0:Y:S01]  /*2860*/  @P3 LDC.64 R8, c[0x0][0x380] ;  /* 0x0000e000ff083b82 */ /* 0x001e220000000a00 */
[----:B-1----:R-:W-:-:S05]  /*2870*/  @P2 IMAD.WIDE R10, R17, 0x4, R10 ;  /* 0x00000004110a2825 */ /* 0x002fca00078e020a */
[----:B------:R2:W-:Y:S01]  /*2880*/  @P2 STG.E desc[UR8][R10.64], RZ ;  /* 0x000000ff0a002986 */ /* 0x0005e2000c101908 */
[----:B0-----:R-:W-:-:S03]  /*2890*/  @P3 IMAD.WIDE R8, R15, 0x4, R8 ;  /* 0x000000040f083825 */ /* 0x001fc600078e0208 */
[----:B------:R2:W-:Y:S04]  /*28a0*/  @P2 STG.E desc[UR8][R10.64+0x4], RZ ;  /* 0x000004ff0a002986 */ /* 0x0005e8000c101908 */
[----:B------:R2:W-:Y:S02]  /*28b0*/  @P3 STG.E desc[UR8][R8.64], RZ ;  /* 0x000000ff08003986 */ /* 0x0005e4000c101908 */
.L_x_175:
[----:B------:R-:W-:Y:S05]  /*28c0*/  @!P1 BRA `(.L_x_177) ;  /* 0xfffffffc003c9947 */ /* 0x000fea000383ffff */
.L_x_172:
[----:B------:R-:W-:Y:S05]  /*28d0*/  BSYNC.RECONVERGENT B0 ;  /* 0x0000000000007941 */ /* 0x000fea0003800200 */
.L_x_171:
[----:B------:R-:W-:-:S05]  /*28e0*/  IMAD.IADD R2, R3, 0x1, R2 ;  /* 0x0000000103027824 */ /* 0x000fca00078e0202 */
[----:B------:R-:W-:-:S13]  /*28f0*/  ISETP.GE.AND P1, PT, R2, UR6, PT ;  /* 0x0000000602007c0c */ /* 0x000fda000bf26270 */
[----:B------:R-:W-:Y:S05]  /*2900*/  @!P1 BRA `(.L_x_178) ;  /* 0xfffffff800b09947 */ /* 0x000fea000383ffff */
[----:B------:R-:W-:Y:S05]  /*2910*/  EXIT ;  /* 0x000000000000794d */ /* 0x000fea0003800000 */
        .weak           $__internal_2_$__cuda_sm3x_div_rn_noftz_f32_slowpath
        .type           $__internal_2_$__cuda_sm3x_div_rn_noftz_f32_slowpath,@function
        .size           $__internal_2_$__cuda_sm3x_div_rn_noftz_f32_slowpath,(.L_x_190 - $__internal_2_$__cuda_sm3x_div_rn_noftz_f32_slowpath)
$__internal_2_$__cuda_sm3x_div_rn_noftz_f32_slowpath:
[----:B------:R-:W-:Y:S02]  /*2920*/  SHF.R.U32.HI R9, RZ, 0x17, R3 ;  /* 0x00000017ff097819 */ /* 0x000fe40000011603 */
[----:B------:R-:W-:Y:S02]  /*2930*/  SHF.R.U32.HI R7, RZ, 0x17, R0 ;  /* 0x00000017ff077819 */ /* 0x000fe40000011600 */
[----:B------:R-:W-:Y:S02]  /*2940*/  LOP3.LUT R14, R9, 0xff, RZ, 0xc0, !PT ;  /* 0x000000ff090e7812 */ /* 0x000fe400078ec0ff */
[----:B------:R-:W-:Y:S02]  /*2950*/  LOP3.LUT R12, R7, 0xff, RZ, 0xc0, !PT ;  /* 0x000000ff070c7812 */ /* 0x000fe400078ec0ff */
[----:B------:R-:W-:Y:S02]  /*2960*/  IADD3 R11, PT, PT, R14, -0x1, RZ ;  /* 0xffffffff0e0b7810 */ /* 0x000fe40007ffe0ff */
[----:B------:R-:W-:Y:S01]  /*2970*/  MOV R9, R3 ;  /* 0x0000000300097202 */ /* 0x000fe20000000f00 */
[----:B------:R-:W-:Y:S01]  /*2980*/  VIADD R10, R12, 0xffffffff ;  /* 0xffffffff0c0a7836 */ /* 0x000fe20000000000 */
        /* <DEDUP_REMOVED lines=25> */
[----:B------:R-:W-:Y:S02]  /*2b20*/  @!P1 FFMA R9, R3, 1.84467440737095516160e+19, RZ ;  /* 0x5f80000003099823 */ /* 0x000fe400000000ff */
[----:B------:R-:W-:-:S07]  /*2b30*/  @!P1 IADD3 R7, PT, PT, R7, 0x40, RZ ;  /* 0x0000004007079810 */ /* 0x000fce0007ffe0ff */
.L_x_179:
[----:B------:R-:W-:-:S05]  /*2b40*/  LEA R10, R14, 0xc0800000, 0x17 ;  /* 0xc08000000e0a7811 */ /* 0x000fca00078eb8ff */
[----:B------:R-:W-:Y:S01]  /*2b50*/  IMAD.IADD R10, R9, 0x1, -R10 ;  /* 0x00000001090a7824 */ /* 0x000fe200078e0a0a */
[----:B------:R-:W-:-:S03]  /*2b60*/  IADD3 R9, PT, PT, R12, -0x7f, RZ ;  /* 0xffffff810c097810 */ /* 0x000fc60007ffe0ff */
[----:B------:R0:W1:Y:S01]  /*2b70*/  MUFU.RCP R11, R10 ;  /* 0x0000000a000b7308 */ /* 0x0000620000001000 */
[----:B------:R-:W-:Y:S01]  /*2b80*/  FADD.FTZ R13, -R10, -RZ ;  /* 0x800000ff0a0d7221 */ /* 0x000fe20000010100 */
[C---:B------:R-:W-:Y:S01]  /*2b90*/  IMAD R0, R9.reuse, -0x800000, R0 ;  /* 0xff80000009007824 */ /* 0x040fe200078e0200 */
[----:B0-----:R-:W-:-:S05]  /*2ba0*/  IADD3 R10, PT, PT, R9, 0x7f, -R14 ;  /* 0x0000007f090a7810 */ /* 0x001fca0007ffe80e */
[----:B------:R-:W-:Y:S02]  /*2bb0*/  IMAD.IADD R10, R10, 0x1, R7 ;  /* 0x000000010a0a7824 */ /* 0x000fe400078e0207 */
[----:B-1----:R-:W-:-:S04]  /*2bc0*/  FFMA R12, R11, R13, 1 ;  /* 0x3f8000000b0c7423 */ /* 0x002fc8000000000d */
        /* <DEDUP_REMOVED lines=20> */
[CCC-:B------:R-:W-:Y:S01]  /*2d10*/  FFMA.RM R10, R16.reuse, R12.reuse, R11.reuse ;  /* 0x0000000c100a7223 */ /* 0x1c0fe2000000400b */
[C---:B------:R-:W-:Y:S02]  /*2d20*/  ISETP.NE.AND P3, PT, R13.reuse, RZ, PT ;  /* 0x000000ff0d00720c */ /* 0x040fe40003f65270 */
[----:B------:R-:W-:Y:S02]  /*2d30*/  ISETP.NE.AND P1, PT, R13, RZ, PT ;  /* 0x000000ff0d00720c */ /* 0x000fe40003f25270 */
[----:B------:R-:W-:Y:S01]  /*2d40*/  LOP3.LUT R9, R7, 0x7fffff, RZ, 0xc0, !PT ;  /* 0x007fffff07097812 */ /* 0x000fe200078ec0ff */
[----:B------:R-:W-:Y:S01]  /*2d50*/  FFMA.RP R7, R16, R12, R11 ;  /* 0x0000000c10077223 */ /* 0x000fe2000000800b */
[----:B------:R-:W-:Y:S01]  /*2d60*/  IADD3 R12, PT, PT, R13, 0x20, RZ ;  /* 0x000000200d0c7810 */ /* 0x000fe20007ffe0ff */
[----:B------:R-:W-:Y:S01]  /*2d70*/  IMAD.MOV R11, RZ, RZ, -R13 ;  /* 0x000000ffff0b7224 */ /* 0x000fe200078e0a0d */
[----:B------:R-:W-:-:S02]  /*2d80*/  LOP3.LUT R9, R9, 0x800000, RZ, 0xfc, !PT ;  /* 0x0080000009097812 */ /* 0x000fc400078efcff */
[----:B------:R-:W-:Y:S02]  /*2d90*/  FSETP.NEU.FTZ.AND P0, PT, R7, R10, PT ;  /* 0x0000000a0700720b */ /* 0x000fe40003f1d000 */
[----:B------:R-:W-:Y:S02]  /*2da0*/  SHF.L.U32 R12, R9, R12, RZ ;  /* 0x0000000c090c7219 */ /* 0x000fe400000006ff */
[----:B------:R-:W-:Y:S02]  /*2db0*/  SEL R10, R11, RZ, P3 ;  /* 0x000000ff0b0a7207 */ /* 0x000fe40001800000 */
[----:B------:R-:W-:Y:S02]  /*2dc0*/  ISETP.NE.AND P1, PT, R12, RZ, P1 ;  /* 0x000000ff0c00720c */ /* 0x000fe40000f25270 */
[----:B------:R-:W-:Y:S02]  /*2dd0*/  SHF.R.U32.HI R10, RZ, R10, R9 ;  /* 0x0000000aff0a7219 */ /* 0x000fe40000011609 */
[----:B------:R-:W-:-:S02]  /*2de0*/  PLOP3.LUT P0, PT, P0, P1, PT, 0xf8, 0x8f ;  /* 0x00000000008f781c */ /* 0x000fc40000703f70 */
[----:B------:R-:W-:Y:S02]  /*2df0*/  SHF.R.U32.HI R12, RZ, 0x1, R10 ;  /* 0x00000001ff0c7819 */ /* 0x000fe4000001160a */
[----:B------:R-:W-:-:S04]  /*2e00*/  SEL R7, RZ, 0x1, !P0 ;  /* 0x00000001ff077807 */ /* 0x000fc80004000000 */
[----:B------:R-:W-:-:S04]  /*2e10*/  LOP3.LUT R7, R7, 0x1, R12, 0xf8, !PT ;  /* 0x0000000107077812 */ /* 0x000fc800078ef80c */
[----:B------:R-:W-:-:S04]  /*2e20*/  LOP3.LUT R7, R7, R10, RZ, 0xc0, !PT ;  /* 0x0000000a07077212 */ /* 0x000fc800078ec0ff */
[----:B------:R-:W-:-:S04]  /*2e30*/  IADD3 R7, PT, PT, R12, R7, RZ ;  /* 0x000000070c077210 */ /* 0x000fc80007ffe0ff */
[----:B------:R-:W-:Y:S01]  /*2e40*/  LOP3.LUT R0, R7, R0, RZ, 0xfc, !PT ;  /* 0x0000000007007212 */ /* 0x000fe200078efcff */
[----:B------:R-:W-:Y:S06]  /*2e50*/  BRA `(.L_x_186) ;  /* 0x0000000000347947 */ /* 0x000fec0003800000 */
.L_x_185:
[----:B------:R-:W-:-:S04]  /*2e60*/  LOP3.LUT R0, R0, 0x80000000, RZ, 0xc0, !PT ;  /* 0x8000000000007812 */ /* 0x000fc800078ec0ff */
[----:B------:R-:W-:Y:S01]  /*2e70*/  LOP3.LUT R0, R0, 0x7f800000, RZ, 0xfc, !PT ;  /* 0x7f80000000007812 */ /* 0x000fe200078efcff */
[----:B------:R-:W-:Y:S06]  /*2e80*/  BRA `(.L_x_186) ;  /* 0x0000000000287947 */ /* 0x000fec0003800000 */
.L_x_184:
[----:B------:R-:W-:Y:S01]  /*2e90*/  IMAD R0, R10, 0x800000, R0 ;  /* 0x008000000a007824 */ /* 0x000fe200078e0200 */
[----:B------:R-:W-:Y:S06]  /*2ea0*/  BRA `(.L_x_186) ;  /* 0x0000000000207947 */ /* 0x000fec0003800000 */
.L_x_183:
[----:B------:R-:W-:-:S04]  /*2eb0*/  LOP3.LUT R0, R9, 0x80000000, R0, 0x48, !PT ;  /* 0x8000000009007812 */ /* 0x000fc800078e4800 */
[----:B------:R-:W-:Y:S01]  /*2ec0*/  LOP3.LUT R0, R0, 0x7f800000, RZ, 0xfc, !PT ;  /* 0x7f80000000007812 */ /* 0x000fe200078efcff */
[----:B------:R-:W-:Y:S06]  /*2ed0*/  BRA `(.L_x_186) ;  /* 0x0000000000147947 */ /* 0x000fec0003800000 */
.L_x_182:
[----:B------:R-:W-:Y:S01]  /*2ee0*/  LOP3.LUT R0, R9, 0x80000000, R0, 0x48, !PT ;  /* 0x8000000009007812 */ /* 0x000fe200078e4800 */
[----:B------:R-:W-:Y:S06]  /*2ef0*/  BRA `(.L_x_186) ;  /* 0x00000000000c7947 */ /* 0x000fec0003800000 */
.L_x_181:
[----:B------:R-:W0:Y:S01]  /*2f00*/  MUFU.RSQ R0, -QNAN ;  /* 0xffc0000000007908 */ /* 0x000e220000001400 */
[----:B------:R-:W-:Y:S05]  /*2f10*/  BRA `(.L_x_186) ;  /* 0x0000000000047947 */ /* 0x000fea0003800000 */
.L_x_180:
[----:B------:R-:W-:-:S07]  /*2f20*/  FADD.FTZ R0, R0, R3 ;  /* 0x0000000300007221 */ /* 0x000fce0000010000 */
.L_x_186:
[----:B------:R-:W-:-:S04]  /*2f30*/  HFMA2 R9, -RZ, RZ, 0, 0 ;  /* 0x00000000ff097431 */ /* 0x000fc800000001ff */
[----:B0-----:R-:W-:Y:S05]  /*2f40*/  RET.REL.NODEC R8 `(conv2d) ;  /* 0xffffffd0082c7950 */ /* 0x001fea0003c3ffff */
.L_x_187:
        /* <DEDUP_REMOVED lines=11> */
.L_x_190:


//--------------------- .nv.shared.concat         --------------------------
	.section	.nv.shared.concat,"aw",@nobits
	.sectionflags	@""
	.align	16
	.zero		1024


//--------------------- .nv.shared.reserved.0     --------------------------
	.section	.nv.shared.reserved.0,"aw",@nobits
	.weak		__nv_reservedSMEM_offset_0_alias
	.size		__nv_reservedSMEM_offset_0_alias, 0, 64
	.other		__nv_reservedSMEM_offset_0_alias,@"STO_CUDA_RESERVED_SHARED STV_DEFAULT"
__nv_reservedSMEM_offset_0_alias:
	.zero		0
	.zero		64


//--------------------- .nv.shared.dot_product    --------------------------
	.section	.nv.shared.dot_product,"aw",@nobits
	.sectionflags	@""
	.align	16
	.zero		1024


//--------------------- .nv.shared.gap            --------------------------
	.section	.nv.shared.gap,"aw",@nobits
	.sectionflags	@""
	.align	16
	.zero		1024


//--------------------- .nv.shared.mean_pooling   --------------------------
	.section	.nv.shared.mean_pooling,"aw",@nobits
	.sectionflags	@""
	.align	16
	.zero		1024


//--------------------- .nv.shared.conv2d         --------------------------
	.section	.nv.shared.conv2d,"aw",@nobits
	.sectionflags	@""
	.align	16
	.zero		1024


//--------------------- .nv.constant0.concat      --------------------------
	.section	.nv.constant0.concat,"a",@progbits
	.sectionflags	@""
	.align	4
.nv.constant0.concat:
	.zero		924


//--------------------- .nv.constant0.dot_product --------------------------
	.section	.nv.constant0.dot_product,"a",@progbits
	.sectionflags	@""
	.align	4
.nv.constant0.dot_product:
	.zero		924


//--------------------- .nv.constant0.gap         --------------------------
	.section	.nv.constant0.gap,"a",@progbits
	.sectionflags	@""
	.align	4
.nv.constant0.gap:
	.zero		924


//--------------------- .nv.constant0.mean_pooling --------------------------
	.section	.nv.constant0.mean_pooling,"a",@progbits
	.sectionflags	@""
	.align	4
.nv.constant0.mean_pooling:
	.zero		932


//--------------------- .nv.constant0.conv2d      --------------------------
	.section	.nv.constant0.conv2d,"a",@progbits
	.sectionflags	@""
	.align	4
.nv.constant0.conv2d:
	.zero		944


//--------------------- SYMBOLS --------------------------

	.type		.nv.reservedSmem.offset0,@object
	.size		.nv.reservedSmem.offset0,0x4
	.type		.nv.reservedSmem.cap,@object
	.size		.nv.reservedSmem.cap,0x4
